//
// Generated by NVIDIA NVVM Compiler
//
// Compiler Build ID: CL-36424714
// Cuda compilation tools, release 13.0, V13.0.88
// Based on NVVM 20.0.0
//

.version 9.0
.target sm_100
.address_size 64

	// .globl	_Z16aesDecryptKernelPKhPhS0_
.const .align 1 .b8 invSubBytesTable[256] = {82, 9, 106, 213, 48, 54, 165, 56, 191, 64, 163, 158, 129, 243, 215, 251, 124, 227, 57, 130, 155, 47, 255, 135, 52, 142, 67, 68, 196, 222, 233, 203, 84, 123, 148, 50, 166, 194, 35, 61, 238, 76, 149, 11, 66, 250, 195, 78, 8, 46, 161, 102, 40, 217, 36, 178, 118, 91, 162, 73, 109, 139, 209, 37, 114, 248, 246, 100, 134, 104, 152, 22, 212, 164, 92, 204, 93, 101, 182, 146, 108, 112, 72, 80, 253, 237, 185, 218, 94, 21, 70, 87, 167, 141, 157, 132, 144, 216, 171, 0, 140, 188, 211, 10, 247, 228, 88, 5, 184, 179, 69, 6, 208, 44, 30, 143, 202, 63, 15, 2, 193, 175, 189, 3, 1, 19, 138, 107, 58, 145, 17, 65, 79, 103, 220, 234, 151, 242, 207, 206, 240, 180, 230, 115, 150, 172, 116, 34, 231, 173, 53, 133, 226, 249, 55, 232, 28, 117, 223, 110, 71, 241, 26, 113, 29, 41, 197, 137, 111, 183, 98, 14, 170, 24, 190, 27, 252, 86, 62, 75, 198, 210, 121, 32, 154, 219, 192, 254, 120, 205, 90, 244, 31, 221, 168, 51, 136, 7, 199, 49, 177, 18, 16, 89, 39, 128, 236, 95, 96, 81, 127, 169, 25, 181, 74, 13, 45, 229, 122, 159, 147, 201, 156, 239, 160, 224, 59, 77, 174, 42, 245, 176, 200, 235, 187, 60, 131, 83, 153, 97, 23, 43, 4, 126, 186, 119, 214, 38, 225, 105, 20, 99, 85, 33, 12, 125};
.const .align 1 .b8 invMixColumnsMatrix[16] = {14, 11, 13, 9, 9, 14, 11, 13, 13, 9, 14, 11, 11, 13, 9, 14};

.visible .entry _Z16aesDecryptKernelPKhPhS0_(
	.param .u64 .ptr .align 1 _Z16aesDecryptKernelPKhPhS0__param_0,
	.param .u64 .ptr .align 1 _Z16aesDecryptKernelPKhPhS0__param_1,
	.param .u64 .ptr .align 1 _Z16aesDecryptKernelPKhPhS0__param_2
)
{
	.local .align 16 .b8 	__local_depot0[16];
	.reg .b64 	%SP;
	.reg .b64 	%SPL;
	.reg .pred 	%p<79>;
	.reg .b16 	%rs<829>;
	.reg .b32 	%r<91>;
	.reg .b64 	%rd<263>;

	mov.u64 	%SPL, __local_depot0;
	ld.param.u64 	%rd7, [_Z16aesDecryptKernelPKhPhS0__param_0];
	ld.param.u64 	%rd8, [_Z16aesDecryptKernelPKhPhS0__param_2];
	cvta.to.global.u64 	%rd1, %rd8;
	add.u64 	%rd2, %SPL, 0;
	mov.u32 	%r7, %tid.x;
	mov.u32 	%r8, %ctaid.x;
	mov.u32 	%r9, %ntid.x;
	mad.lo.s32 	%r10, %r8, %r9, %r7;
	shl.b32 	%r1, %r10, 4;
	cvta.to.global.u64 	%rd10, %rd7;
	cvt.u64.u32 	%rd11, %r1;
	add.s64 	%rd12, %rd10, %rd11;
	ld.global.u8 	%rs113, [%rd12];
	ld.global.u8 	%rs114, [%rd12+1];
	ld.global.u8 	%rs115, [%rd12+2];
	ld.global.u8 	%rs116, [%rd12+3];
	ld.global.u8 	%rs117, [%rd12+4];
	ld.global.u8 	%rs118, [%rd12+5];
	ld.global.u8 	%rs119, [%rd12+6];
	ld.global.u8 	%rs120, [%rd12+7];
	ld.global.u8 	%rs121, [%rd12+8];
	ld.global.u8 	%rs122, [%rd12+9];
	ld.global.u8 	%rs123, [%rd12+10];
	ld.global.u8 	%rs124, [%rd12+11];
	ld.global.u8 	%rs125, [%rd12+12];
	ld.global.u8 	%rs126, [%rd12+13];
	ld.global.u8 	%rs127, [%rd12+14];
	ld.global.u8 	%rs128, [%rd12+15];
	ld.global.u8 	%rs129, [%rd1+160];
	xor.b16  	%rs818, %rs113, %rs129;
	ld.global.u8 	%rs130, [%rd1+161];
	xor.b16  	%rs825, %rs114, %rs130;
	ld.global.u8 	%rs131, [%rd1+162];
	xor.b16  	%rs823, %rs115, %rs131;
	ld.global.u8 	%rs132, [%rd1+163];
	xor.b16  	%rs819, %rs116, %rs132;
	ld.global.u8 	%rs133, [%rd1+164];
	xor.b16  	%rs817, %rs117, %rs133;
	ld.global.u8 	%rs134, [%rd1+165];
	xor.b16  	%rs826, %rs118, %rs134;
	ld.global.u8 	%rs135, [%rd1+166];
	xor.b16  	%rs816, %rs119, %rs135;
	ld.global.u8 	%rs136, [%rd1+167];
	xor.b16  	%rs822, %rs120, %rs136;
	ld.global.u8 	%rs137, [%rd1+168];
	xor.b16  	%rs815, %rs121, %rs137;
	ld.global.u8 	%rs138, [%rd1+169];
	xor.b16  	%rs827, %rs122, %rs138;
	ld.global.u8 	%rs139, [%rd1+170];
	xor.b16  	%rs824, %rs123, %rs139;
	ld.global.u8 	%rs140, [%rd1+171];
	xor.b16  	%rs821, %rs124, %rs140;
	ld.global.u8 	%rs141, [%rd1+172];
	xor.b16  	%rs814, %rs125, %rs141;
	ld.global.u8 	%rs142, [%rd1+173];
	xor.b16  	%rs828, %rs126, %rs142;
	ld.global.u8 	%rs143, [%rd1+174];
	xor.b16  	%rs813, %rs127, %rs143;
	ld.global.u8 	%rs144, [%rd1+175];
	xor.b16  	%rs820, %rs128, %rs144;
	ld.const.u8 	%rs145, [invMixColumnsMatrix];
	cvt.s16.s8 	%rs17, %rs145;
	ld.const.s8 	%rs18, [invMixColumnsMatrix+1];
	ld.const.s8 	%rs19, [invMixColumnsMatrix+2];
	ld.const.s8 	%rs20, [invMixColumnsMatrix+3];
	ld.const.u8 	%rs146, [invMixColumnsMatrix+4];
	cvt.s16.s8 	%rs21, %rs146;
	ld.const.u8 	%rs147, [invMixColumnsMatrix+5];
	cvt.s16.s8 	%rs22, %rs147;
	ld.const.u8 	%rs148, [invMixColumnsMatrix+6];
	cvt.s16.s8 	%rs23, %rs148;
	ld.const.u8 	%rs149, [invMixColumnsMatrix+7];
	cvt.s16.s8 	%rs24, %rs149;
	ld.const.u8 	%rs150, [invMixColumnsMatrix+8];
	cvt.s16.s8 	%rs25, %rs150;
	ld.const.s8 	%rs26, [invMixColumnsMatrix+9];
	ld.const.u8 	%rs151, [invMixColumnsMatrix+10];
	cvt.s16.s8 	%rs27, %rs151;
	ld.const.u8 	%rs152, [invMixColumnsMatrix+11];
	cvt.s16.s8 	%rs28, %rs152;
	ld.const.u8 	%rs153, [invMixColumnsMatrix+12];
	cvt.s16.s8 	%rs29, %rs153;
	ld.const.u8 	%rs154, [invMixColumnsMatrix+13];
	cvt.s16.s8 	%rs30, %rs154;
	ld.const.u8 	%rs155, [invMixColumnsMatrix+14];
	cvt.s16.s8 	%rs31, %rs155;
	ld.const.u8 	%rs156, [invMixColumnsMatrix+15];
	cvt.s16.s8 	%rs32, %rs156;
	and.b16  	%rs33, %rs145, 32;
	and.b16  	%rs34, %rs146, 32;
	and.b16  	%rs35, %rs147, 2;
	and.b16  	%rs36, %rs147, 32;
	and.b16  	%rs37, %rs148, 32;
	and.b16  	%rs38, %rs149, 2;
	and.b16  	%rs39, %rs149, 4;
	and.b16  	%rs40, %rs149, 8;
	and.b16  	%rs41, %rs149, 16;
	and.b16  	%rs42, %rs149, 32;
	and.b16  	%rs43, %rs149, 64;
	and.b16  	%rs44, %rs150, 1;
	and.b16  	%rs45, %rs150, 2;
	and.b16  	%rs46, %rs150, 4;
	and.b16  	%rs47, %rs150, 8;
	and.b16  	%rs48, %rs150, 16;
	and.b16  	%rs49, %rs150, 32;
	and.b16  	%rs50, %rs151, 4;
	and.b16  	%rs51, %rs151, 8;
	and.b16  	%rs52, %rs151, 16;
	and.b16  	%rs53, %rs151, 32;
	and.b16  	%rs54, %rs151, 64;
	and.b16  	%rs55, %rs152, 1;
	and.b16  	%rs56, %rs152, 2;
	and.b16  	%rs57, %rs152, 4;
	and.b16  	%rs58, %rs152, 8;
	and.b16  	%rs59, %rs152, 16;
	and.b16  	%rs60, %rs152, 32;
	and.b16  	%rs61, %rs152, 64;
	and.b16  	%rs62, %rs153, 1;
	and.b16  	%rs63, %rs153, 2;
	and.b16  	%rs64, %rs153, 4;
	and.b16  	%rs65, %rs153, 8;
	and.b16  	%rs66, %rs153, 16;
	and.b16  	%rs67, %rs153, 32;
	and.b16  	%rs68, %rs154, 16;
	and.b16  	%rs69, %rs154, 32;
	and.b16  	%rs70, %rs154, 64;
	and.b16  	%rs71, %rs155, 1;
	and.b16  	%rs72, %rs155, 2;
	and.b16  	%rs73, %rs155, 4;
	and.b16  	%rs74, %rs155, 8;
	and.b16  	%rs75, %rs155, 16;
	and.b16  	%rs76, %rs155, 32;
	and.b16  	%rs77, %rs156, 8;
	and.b16  	%rs78, %rs156, 16;
	and.b16  	%rs79, %rs156, 32;
	and.b16  	%rs80, %rs156, 64;
	mov.b32 	%r89, 9;
	add.s64 	%rd3, %rd2, 8;
	mov.u64 	%rd15, invSubBytesTable;
	shr.u16 	%rs694, %rs28, 7;
$L__BB0_1:
	cvt.u64.u16 	%rd13, %rs818;
	and.b64  	%rd14, %rd13, 240;
	add.s64 	%rd16, %rd15, %rd14;
	and.b64  	%rd17, %rd13, 15;
	add.s64 	%rd18, %rd16, %rd17;
	ld.const.u8 	%rs157, [%rd18];
	cvt.u64.u16 	%rd19, %rs828;
	and.b64  	%rd20, %rd19, 240;
	add.s64 	%rd21, %rd15, %rd20;
	and.b64  	%rd22, %rd19, 15;
	add.s64 	%rd23, %rd21, %rd22;
	ld.const.u8 	%rs158, [%rd23];
	cvt.u64.u16 	%rd24, %rs824;
	and.b64  	%rd25, %rd24, 240;
	add.s64 	%rd26, %rd15, %rd25;
	and.b64  	%rd27, %rd24, 15;
	add.s64 	%rd28, %rd26, %rd27;
	ld.const.u8 	%rs159, [%rd28];
	cvt.u64.u16 	%rd29, %rs822;
	and.b64  	%rd30, %rd29, 240;
	add.s64 	%rd31, %rd15, %rd30;
	and.b64  	%rd32, %rd29, 15;
	add.s64 	%rd33, %rd31, %rd32;
	ld.const.u8 	%rs160, [%rd33];
	cvt.u64.u16 	%rd34, %rs817;
	and.b64  	%rd35, %rd34, 240;
	add.s64 	%rd36, %rd15, %rd35;
	and.b64  	%rd37, %rd34, 15;
	add.s64 	%rd38, %rd36, %rd37;
	ld.const.u8 	%rs161, [%rd38];
	cvt.u64.u16 	%rd39, %rs825;
	and.b64  	%rd40, %rd39, 240;
	add.s64 	%rd41, %rd15, %rd40;
	and.b64  	%rd42, %rd39, 15;
	add.s64 	%rd43, %rd41, %rd42;
	ld.const.u8 	%rs162, [%rd43];
	cvt.u64.u16 	%rd44, %rs816;
	and.b64  	%rd45, %rd44, 240;
	add.s64 	%rd46, %rd15, %rd45;
	and.b64  	%rd47, %rd44, 15;
	add.s64 	%rd48, %rd46, %rd47;
	ld.const.u8 	%rs163, [%rd48];
	cvt.u64.u16 	%rd49, %rs821;
	and.b64  	%rd50, %rd49, 240;
	add.s64 	%rd51, %rd15, %rd50;
	and.b64  	%rd52, %rd49, 15;
	add.s64 	%rd53, %rd51, %rd52;
	ld.const.u8 	%rs164, [%rd53];
	cvt.u64.u16 	%rd54, %rs815;
	and.b64  	%rd55, %rd54, 240;
	add.s64 	%rd56, %rd15, %rd55;
	and.b64  	%rd57, %rd54, 15;
	add.s64 	%rd58, %rd56, %rd57;
	ld.const.u8 	%rs165, [%rd58];
	cvt.u64.u16 	%rd59, %rs826;
	and.b64  	%rd60, %rd59, 240;
	add.s64 	%rd61, %rd15, %rd60;
	and.b64  	%rd62, %rd59, 15;
	add.s64 	%rd63, %rd61, %rd62;
	ld.const.u8 	%rs166, [%rd63];
	cvt.u64.u16 	%rd64, %rs823;
	and.b64  	%rd65, %rd64, 240;
	add.s64 	%rd66, %rd15, %rd65;
	and.b64  	%rd67, %rd64, 15;
	add.s64 	%rd68, %rd66, %rd67;
	ld.const.u8 	%rs167, [%rd68];
	cvt.u64.u16 	%rd69, %rs820;
	and.b64  	%rd70, %rd69, 240;
	add.s64 	%rd71, %rd15, %rd70;
	and.b64  	%rd72, %rd69, 15;
	add.s64 	%rd73, %rd71, %rd72;
	ld.const.u8 	%rs168, [%rd73];
	cvt.u64.u16 	%rd74, %rs814;
	and.b64  	%rd75, %rd74, 240;
	add.s64 	%rd76, %rd15, %rd75;
	and.b64  	%rd77, %rd74, 15;
	add.s64 	%rd78, %rd76, %rd77;
	ld.const.u8 	%rs169, [%rd78];
	cvt.u64.u16 	%rd79, %rs827;
	and.b64  	%rd80, %rd79, 240;
	add.s64 	%rd81, %rd15, %rd80;
	and.b64  	%rd82, %rd79, 15;
	add.s64 	%rd83, %rd81, %rd82;
	ld.const.u8 	%rs170, [%rd83];
	cvt.u64.u16 	%rd84, %rs813;
	and.b64  	%rd85, %rd84, 240;
	add.s64 	%rd86, %rd15, %rd85;
	and.b64  	%rd87, %rd84, 15;
	add.s64 	%rd88, %rd86, %rd87;
	ld.const.u8 	%rs171, [%rd88];
	cvt.u64.u16 	%rd89, %rs819;
	and.b64  	%rd90, %rd89, 240;
	add.s64 	%rd91, %rd15, %rd90;
	and.b64  	%rd92, %rd89, 15;
	add.s64 	%rd93, %rd91, %rd92;
	ld.const.u8 	%rs172, [%rd93];
	shl.b32 	%r12, %r89, 4;
	cvt.u64.u32 	%rd94, %r12;
	add.s64 	%rd95, %rd1, %rd94;
	ld.global.u8 	%rs173, [%rd95];
	xor.b16  	%rs174, %rs157, %rs173;
	ld.global.u8 	%rs175, [%rd95+1];
	xor.b16  	%rs176, %rs158, %rs175;
	ld.global.u8 	%rs177, [%rd95+2];
	xor.b16  	%rs178, %rs159, %rs177;
	ld.global.u8 	%rs179, [%rd95+3];
	xor.b16  	%rs180, %rs160, %rs179;
	ld.global.u8 	%rs181, [%rd95+4];
	xor.b16  	%rs182, %rs161, %rs181;
	ld.global.u8 	%rs183, [%rd95+5];
	xor.b16  	%rs184, %rs162, %rs183;
	ld.global.u8 	%rs185, [%rd95+6];
	xor.b16  	%rs186, %rs163, %rs185;
	ld.global.u8 	%rs187, [%rd95+7];
	xor.b16  	%rs188, %rs164, %rs187;
	ld.global.u8 	%rs189, [%rd95+8];
	xor.b16  	%rs190, %rs165, %rs189;
	ld.global.u8 	%rs191, [%rd95+9];
	xor.b16  	%rs192, %rs166, %rs191;
	ld.global.u8 	%rs193, [%rd95+10];
	xor.b16  	%rs194, %rs167, %rs193;
	ld.global.u8 	%rs195, [%rd95+11];
	xor.b16  	%rs196, %rs168, %rs195;
	ld.global.u8 	%rs197, [%rd95+12];
	xor.b16  	%rs198, %rs169, %rs197;
	ld.global.u8 	%rs199, [%rd95+13];
	xor.b16  	%rs200, %rs170, %rs199;
	ld.global.u8 	%rs201, [%rd95+14];
	xor.b16  	%rs202, %rs171, %rs201;
	ld.global.u8 	%rs203, [%rd95+15];
	xor.b16  	%rs204, %rs172, %rs203;
	cvt.u32.u16 	%r13, %rs204;
	cvt.u32.u16 	%r14, %rs202;
	prmt.b32 	%r15, %r14, %r13, 0x3340U;
	cvt.u32.u16 	%r16, %rs200;
	cvt.u32.u16 	%r17, %rs198;
	prmt.b32 	%r18, %r17, %r16, 0x3340U;
	prmt.b32 	%r19, %r18, %r15, 0x5410U;
	cvt.u32.u16 	%r20, %rs196;
	cvt.u32.u16 	%r21, %rs194;
	prmt.b32 	%r22, %r21, %r20, 0x3340U;
	cvt.u32.u16 	%r23, %rs192;
	cvt.u32.u16 	%r24, %rs190;
	prmt.b32 	%r25, %r24, %r23, 0x3340U;
	prmt.b32 	%r26, %r25, %r22, 0x5410U;
	cvt.u32.u16 	%r27, %rs188;
	cvt.u32.u16 	%r28, %rs186;
	prmt.b32 	%r29, %r28, %r27, 0x3340U;
	cvt.u32.u16 	%r30, %rs184;
	cvt.u32.u16 	%r31, %rs182;
	prmt.b32 	%r32, %r31, %r30, 0x3340U;
	prmt.b32 	%r33, %r32, %r29, 0x5410U;
	cvt.u32.u16 	%r34, %rs180;
	cvt.u32.u16 	%r35, %rs178;
	prmt.b32 	%r36, %r35, %r34, 0x3340U;
	cvt.u32.u16 	%r37, %rs176;
	cvt.u32.u16 	%r38, %rs174;
	prmt.b32 	%r39, %r38, %r37, 0x3340U;
	prmt.b32 	%r40, %r39, %r36, 0x5410U;
	st.local.v4.b32 	[%rd2], {%r40, %r33, %r26, %r19};
	mov.b32 	%r90, 0;
	mov.u64 	%rd262, %rd3;
$L__BB0_2:
	setp.eq.s16 	%p1, %rs80, 0;
	setp.eq.s16 	%p2, %rs79, 0;
	setp.eq.s16 	%p3, %rs78, 0;
	setp.eq.s16 	%p4, %rs77, 0;
	shl.b16 	%rs205, %rs32, 5;
	cvt.s16.s8 	%rs206, %rs205;
	shr.s16 	%rs207, %rs206, 7;
	shl.b16 	%rs208, %rs32, 6;
	cvt.s16.s8 	%rs209, %rs208;
	shr.s16 	%rs210, %rs209, 7;
	shl.b16 	%rs211, %rs31, 1;
	cvt.s16.s8 	%rs212, %rs211;
	shr.u16 	%rs213, %rs212, 7;
	setp.eq.s16 	%p5, %rs76, 0;
	setp.eq.s16 	%p6, %rs75, 0;
	setp.eq.s16 	%p7, %rs74, 0;
	setp.eq.s16 	%p8, %rs73, 0;
	setp.eq.s16 	%p9, %rs72, 0;
	setp.eq.s16 	%p10, %rs71, 0;
	setp.eq.s16 	%p11, %rs70, 0;
	setp.eq.s16 	%p12, %rs69, 0;
	setp.eq.s16 	%p13, %rs68, 0;
	shl.b16 	%rs214, %rs30, 4;
	cvt.s16.s8 	%rs215, %rs214;
	shr.s16 	%rs216, %rs215, 7;
	shl.b16 	%rs217, %rs30, 5;
	cvt.s16.s8 	%rs218, %rs217;
	shr.s16 	%rs219, %rs218, 7;
	shl.b16 	%rs220, %rs30, 6;
	cvt.s16.s8 	%rs221, %rs220;
	shr.s16 	%rs222, %rs221, 7;
	and.b16  	%rs223, %rs30, 1;
	neg.s16 	%rs224, %rs223;
	shl.b16 	%rs225, %rs29, 1;
	cvt.s16.s8 	%rs226, %rs225;
	shr.s16 	%rs227, %rs226, 7;
	setp.eq.s16 	%p14, %rs67, 0;
	setp.eq.s16 	%p15, %rs66, 0;
	setp.eq.s16 	%p16, %rs65, 0;
	setp.eq.s16 	%p17, %rs64, 0;
	setp.eq.s16 	%p18, %rs63, 0;
	setp.eq.s16 	%p19, %rs62, 0;
	setp.eq.s16 	%p20, %rs61, 0;
	setp.eq.s16 	%p21, %rs60, 0;
	setp.eq.s16 	%p22, %rs59, 0;
	setp.eq.s16 	%p23, %rs58, 0;
	setp.eq.s16 	%p24, %rs57, 0;
	setp.eq.s16 	%p25, %rs56, 0;
	setp.eq.s16 	%p26, %rs55, 0;
	setp.eq.s16 	%p27, %rs54, 0;
	setp.eq.s16 	%p28, %rs53, 0;
	setp.eq.s16 	%p29, %rs52, 0;
	setp.eq.s16 	%p30, %rs51, 0;
	setp.eq.s16 	%p31, %rs50, 0;
	shl.b16 	%rs228, %rs27, 6;
	cvt.s16.s8 	%rs229, %rs228;
	shr.s16 	%rs230, %rs229, 7;
	and.b16  	%rs231, %rs27, 1;
	neg.s16 	%rs232, %rs231;
	shl.b16 	%rs233, %rs26, 1;
	cvt.s16.s8 	%rs234, %rs233;
	shr.s16 	%rs235, %rs234, 7;
	shl.b16 	%rs236, %rs26, 2;
	cvt.s16.s8 	%rs237, %rs236;
	shr.s16 	%rs238, %rs237, 7;
	shl.b16 	%rs239, %rs26, 3;
	cvt.s16.s8 	%rs240, %rs239;
	shr.s16 	%rs241, %rs240, 7;
	shl.b16 	%rs242, %rs26, 4;
	cvt.s16.s8 	%rs243, %rs242;
	shr.s16 	%rs244, %rs243, 7;
	shl.b16 	%rs245, %rs26, 5;
	cvt.s16.s8 	%rs246, %rs245;
	shr.s16 	%rs247, %rs246, 7;
	shl.b16 	%rs248, %rs26, 6;
	cvt.s16.s8 	%rs249, %rs248;
	shr.s16 	%rs250, %rs249, 7;
	and.b16  	%rs251, %rs26, 1;
	neg.s16 	%rs252, %rs251;
	shl.b16 	%rs253, %rs25, 1;
	cvt.s16.s8 	%rs254, %rs253;
	shr.s16 	%rs255, %rs254, 7;
	setp.eq.s16 	%p32, %rs49, 0;
	setp.eq.s16 	%p33, %rs48, 0;
	setp.eq.s16 	%p34, %rs47, 0;
	setp.eq.s16 	%p35, %rs46, 0;
	setp.eq.s16 	%p36, %rs45, 0;
	setp.eq.s16 	%p37, %rs44, 0;
	setp.eq.s16 	%p38, %rs43, 0;
	setp.eq.s16 	%p39, %rs42, 0;
	setp.eq.s16 	%p40, %rs41, 0;
	setp.eq.s16 	%p41, %rs40, 0;
	setp.eq.s16 	%p42, %rs39, 0;
	setp.eq.s16 	%p43, %rs38, 0;
	and.b16  	%rs256, %rs24, 1;
	neg.s16 	%rs257, %rs256;
	shl.b16 	%rs258, %rs23, 1;
	cvt.s16.s8 	%rs259, %rs258;
	shr.u16 	%rs260, %rs259, 7;
	setp.eq.s16 	%p44, %rs37, 0;
	shl.b16 	%rs261, %rs23, 3;
	cvt.s16.s8 	%rs262, %rs261;
	shr.s16 	%rs263, %rs262, 7;
	shl.b16 	%rs264, %rs23, 4;
	cvt.s16.s8 	%rs265, %rs264;
	shr.s16 	%rs266, %rs265, 7;
	shl.b16 	%rs267, %rs23, 5;
	cvt.s16.s8 	%rs268, %rs267;
	shr.s16 	%rs269, %rs268, 7;
	shl.b16 	%rs270, %rs23, 6;
	cvt.s16.s8 	%rs271, %rs270;
	shr.s16 	%rs272, %rs271, 7;
	and.b16  	%rs273, %rs23, 1;
	neg.s16 	%rs274, %rs273;
	shl.b16 	%rs275, %rs22, 1;
	cvt.s16.s8 	%rs276, %rs275;
	shr.s16 	%rs277, %rs276, 7;
	setp.eq.s16 	%p45, %rs36, 0;
	shl.b16 	%rs278, %rs22, 3;
	cvt.s16.s8 	%rs279, %rs278;
	shr.s16 	%rs280, %rs279, 7;
	shl.b16 	%rs281, %rs22, 4;
	cvt.s16.s8 	%rs282, %rs281;
	shr.s16 	%rs283, %rs282, 7;
	shl.b16 	%rs284, %rs22, 5;
	cvt.s16.s8 	%rs285, %rs284;
	shr.s16 	%rs286, %rs285, 7;
	setp.eq.s16 	%p46, %rs35, 0;
	and.b16  	%rs287, %rs22, 1;
	neg.s16 	%rs288, %rs287;
	shl.b16 	%rs289, %rs21, 1;
	cvt.s16.s8 	%rs290, %rs289;
	shr.s16 	%rs291, %rs290, 7;
	setp.eq.s16 	%p47, %rs34, 0;
	shl.b16 	%rs292, %rs21, 3;
	cvt.s16.s8 	%rs293, %rs292;
	shr.s16 	%rs294, %rs293, 7;
	shl.b16 	%rs295, %rs21, 4;
	cvt.s16.s8 	%rs296, %rs295;
	shr.s16 	%rs297, %rs296, 7;
	shl.b16 	%rs298, %rs21, 5;
	cvt.s16.s8 	%rs299, %rs298;
	shr.s16 	%rs300, %rs299, 7;
	shl.b16 	%rs301, %rs21, 6;
	cvt.s16.s8 	%rs302, %rs301;
	shr.s16 	%rs303, %rs302, 7;
	and.b16  	%rs304, %rs21, 1;
	neg.s16 	%rs305, %rs304;
	shl.b16 	%rs306, %rs20, 1;
	cvt.s16.s8 	%rs307, %rs306;
	shr.u16 	%rs308, %rs307, 7;
	shl.b16 	%rs309, %rs20, 2;
	cvt.s16.s8 	%rs310, %rs309;
	shr.u16 	%rs311, %rs310, 7;
	shl.b16 	%rs312, %rs20, 3;
	cvt.s16.s8 	%rs313, %rs312;
	shr.s16 	%rs314, %rs313, 7;
	shl.b16 	%rs315, %rs20, 4;
	cvt.s16.s8 	%rs316, %rs315;
	shr.s16 	%rs317, %rs316, 7;
	shl.b16 	%rs318, %rs20, 5;
	cvt.s16.s8 	%rs319, %rs318;
	shr.s16 	%rs320, %rs319, 7;
	shl.b16 	%rs321, %rs20, 6;
	cvt.s16.s8 	%rs322, %rs321;
	shr.s16 	%rs323, %rs322, 7;
	and.b16  	%rs324, %rs20, 1;
	neg.s16 	%rs325, %rs324;
	shl.b16 	%rs326, %rs19, 1;
	cvt.s16.s8 	%rs327, %rs326;
	shr.u16 	%rs328, %rs327, 7;
	shl.b16 	%rs329, %rs19, 2;
	cvt.s16.s8 	%rs330, %rs329;
	shr.s16 	%rs331, %rs330, 7;
	shl.b16 	%rs332, %rs19, 3;
	cvt.s16.s8 	%rs333, %rs332;
	shr.s16 	%rs334, %rs333, 7;
	shl.b16 	%rs335, %rs19, 4;
	cvt.s16.s8 	%rs336, %rs335;
	shr.s16 	%rs337, %rs336, 7;
	shl.b16 	%rs338, %rs19, 5;
	cvt.s16.s8 	%rs339, %rs338;
	shr.s16 	%rs340, %rs339, 7;
	shl.b16 	%rs341, %rs19, 6;
	cvt.s16.s8 	%rs342, %rs341;
	shr.s16 	%rs343, %rs342, 7;
	and.b16  	%rs344, %rs19, 1;
	neg.s16 	%rs345, %rs344;
	shl.b16 	%rs346, %rs18, 1;
	cvt.s16.s8 	%rs347, %rs346;
	shr.s16 	%rs348, %rs347, 7;
	shl.b16 	%rs349, %rs18, 2;
	cvt.s16.s8 	%rs350, %rs349;
	shr.s16 	%rs351, %rs350, 7;
	shl.b16 	%rs352, %rs18, 3;
	cvt.s16.s8 	%rs353, %rs352;
	shr.s16 	%rs354, %rs353, 7;
	shl.b16 	%rs355, %rs18, 4;
	cvt.s16.s8 	%rs356, %rs355;
	shr.s16 	%rs357, %rs356, 7;
	shl.b16 	%rs358, %rs18, 5;
	cvt.s16.s8 	%rs359, %rs358;
	shr.s16 	%rs360, %rs359, 7;
	shl.b16 	%rs361, %rs18, 6;
	cvt.s16.s8 	%rs362, %rs361;
	shr.s16 	%rs363, %rs362, 7;
	and.b16  	%rs364, %rs18, 1;
	neg.s16 	%rs365, %rs364;
	shl.b16 	%rs366, %rs17, 1;
	cvt.s16.s8 	%rs367, %rs366;
	shr.s16 	%rs368, %rs367, 7;
	setp.eq.s16 	%p48, %rs33, 0;
	shl.b16 	%rs369, %rs17, 3;
	cvt.s16.s8 	%rs370, %rs369;
	shr.s16 	%rs371, %rs370, 7;
	shl.b16 	%rs372, %rs17, 4;
	cvt.s16.s8 	%rs373, %rs372;
	shr.s16 	%rs374, %rs373, 7;
	shl.b16 	%rs375, %rs17, 5;
	cvt.s16.s8 	%rs376, %rs375;
	shr.s16 	%rs377, %rs376, 7;
	shl.b16 	%rs378, %rs17, 6;
	cvt.s16.s8 	%rs379, %rs378;
	shr.s16 	%rs380, %rs379, 7;
	and.b16  	%rs381, %rs17, 1;
	neg.s16 	%rs382, %rs381;
	and.b16  	%rs383, %rs32, 1;
	neg.s16 	%rs384, %rs383;
	ld.local.s8 	%rs385, [%rd262+-8];
	ld.local.s8 	%rs386, [%rd262+-4];
	ld.local.s8 	%rs387, [%rd262];
	ld.local.s8 	%rs388, [%rd262+4];
	and.b16  	%rs389, %rs382, %rs385;
	shl.b16 	%rs390, %rs385, 1;
	xor.b16  	%rs391, %rs390, 27;
	setp.lt.s16 	%p49, %rs385, 0;
	selp.b16 	%rs392, %rs391, %rs390, %p49;
	cvt.s16.s8 	%rs393, %rs392;
	and.b16  	%rs394, %rs380, %rs392;
	xor.b16  	%rs395, %rs394, %rs389;
	shl.b16 	%rs396, %rs392, 1;
	xor.b16  	%rs397, %rs396, 27;
	setp.lt.s16 	%p50, %rs393, 0;
	selp.b16 	%rs398, %rs397, %rs396, %p50;
	cvt.s16.s8 	%rs399, %rs398;
	and.b16  	%rs400, %rs377, %rs398;
	xor.b16  	%rs401, %rs400, %rs395;
	shl.b16 	%rs402, %rs398, 1;
	xor.b16  	%rs403, %rs402, 27;
	setp.lt.s16 	%p51, %rs399, 0;
	selp.b16 	%rs404, %rs403, %rs402, %p51;
	cvt.s16.s8 	%rs405, %rs404;
	and.b16  	%rs406, %rs374, %rs404;
	xor.b16  	%rs407, %rs406, %rs401;
	shl.b16 	%rs408, %rs404, 1;
	xor.b16  	%rs409, %rs408, 27;
	setp.lt.s16 	%p52, %rs405, 0;
	selp.b16 	%rs410, %rs409, %rs408, %p52;
	cvt.s16.s8 	%rs411, %rs410;
	and.b16  	%rs412, %rs371, %rs410;
	xor.b16  	%rs413, %rs412, %rs407;
	shl.b16 	%rs414, %rs410, 1;
	xor.b16  	%rs415, %rs414, 27;
	setp.lt.s16 	%p53, %rs411, 0;
	selp.b16 	%rs416, %rs415, %rs414, %p53;
	cvt.s16.s8 	%rs417, %rs416;
	selp.b16 	%rs418, 0, %rs416, %p48;
	xor.b16  	%rs419, %rs418, %rs413;
	shl.b16 	%rs420, %rs416, 1;
	xor.b16  	%rs421, %rs420, 27;
	setp.lt.s16 	%p54, %rs417, 0;
	selp.b16 	%rs422, %rs421, %rs420, %p54;
	cvt.s16.s8 	%rs423, %rs422;
	and.b16  	%rs424, %rs368, %rs422;
	xor.b16  	%rs425, %rs424, %rs419;
	shl.b16 	%rs426, %rs422, 1;
	xor.b16  	%rs427, %rs426, 27;
	setp.lt.s16 	%p55, %rs423, 0;
	selp.b16 	%rs428, %rs427, %rs426, %p55;
	shr.u16 	%rs429, %rs17, 7;
	and.b16  	%rs430, %rs429, %rs428;
	xor.b16  	%rs431, %rs430, %rs425;
	and.b16  	%rs432, %rs365, %rs386;
	shl.b16 	%rs433, %rs386, 1;
	xor.b16  	%rs434, %rs433, 27;
	setp.lt.s16 	%p56, %rs386, 0;
	selp.b16 	%rs435, %rs434, %rs433, %p56;
	cvt.s16.s8 	%rs436, %rs435;
	and.b16  	%rs437, %rs363, %rs435;
	xor.b16  	%rs438, %rs437, %rs432;
	shl.b16 	%rs439, %rs435, 1;
	xor.b16  	%rs440, %rs439, 27;
	setp.lt.s16 	%p57, %rs436, 0;
	selp.b16 	%rs441, %rs440, %rs439, %p57;
	cvt.s16.s8 	%rs442, %rs441;
	and.b16  	%rs443, %rs360, %rs441;
	xor.b16  	%rs444, %rs443, %rs438;
	shl.b16 	%rs445, %rs441, 1;
	xor.b16  	%rs446, %rs445, 27;
	setp.lt.s16 	%p58, %rs442, 0;
	selp.b16 	%rs447, %rs446, %rs445, %p58;
	cvt.s16.s8 	%rs448, %rs447;
	and.b16  	%rs449, %rs357, %rs447;
	xor.b16  	%rs450, %rs449, %rs444;
	shl.b16 	%rs451, %rs447, 1;
	xor.b16  	%rs452, %rs451, 27;
	setp.lt.s16 	%p59, %rs448, 0;
	selp.b16 	%rs453, %rs452, %rs451, %p59;
	cvt.s16.s8 	%rs454, %rs453;
	and.b16  	%rs455, %rs354, %rs453;
	xor.b16  	%rs456, %rs455, %rs450;
	shl.b16 	%rs457, %rs453, 1;
	xor.b16  	%rs458, %rs457, 27;
	setp.lt.s16 	%p60, %rs454, 0;
	selp.b16 	%rs459, %rs458, %rs457, %p60;
	cvt.s16.s8 	%rs460, %rs459;
	and.b16  	%rs461, %rs351, %rs459;
	xor.b16  	%rs462, %rs461, %rs456;
	shl.b16 	%rs463, %rs459, 1;
	xor.b16  	%rs464, %rs463, 27;
	setp.lt.s16 	%p61, %rs460, 0;
	selp.b16 	%rs465, %rs464, %rs463, %p61;
	cvt.s16.s8 	%rs466, %rs465;
	and.b16  	%rs467, %rs348, %rs465;
	xor.b16  	%rs468, %rs467, %rs462;
	shl.b16 	%rs469, %rs465, 1;
	xor.b16  	%rs470, %rs469, 27;
	setp.lt.s16 	%p62, %rs466, 0;
	selp.b16 	%rs471, %rs470, %rs469, %p62;
	shr.u16 	%rs472, %rs18, 7;
	and.b16  	%rs473, %rs472, %rs471;
	xor.b16  	%rs474, %rs473, %rs468;
	xor.b16  	%rs475, %rs474, %rs431;
	and.b16  	%rs476, %rs345, %rs387;
	shl.b16 	%rs477, %rs387, 1;
	xor.b16  	%rs478, %rs477, 27;
	setp.lt.s16 	%p63, %rs387, 0;
	selp.b16 	%rs479, %rs478, %rs477, %p63;
	cvt.s16.s8 	%rs480, %rs479;
	and.b16  	%rs481, %rs343, %rs479;
	xor.b16  	%rs482, %rs481, %rs476;
	shl.b16 	%rs483, %rs479, 1;
	xor.b16  	%rs484, %rs483, 27;
	setp.lt.s16 	%p64, %rs480, 0;
	selp.b16 	%rs485, %rs484, %rs483, %p64;
	cvt.s16.s8 	%rs486, %rs485;
	and.b16  	%rs487, %rs340, %rs485;
	xor.b16  	%rs488, %rs487, %rs482;
	shl.b16 	%rs489, %rs485, 1;
	xor.b16  	%rs490, %rs489, 27;
	setp.lt.s16 	%p65, %rs486, 0;
	selp.b16 	%rs491, %rs490, %rs489, %p65;
	cvt.s16.s8 	%rs492, %rs491;
	and.b16  	%rs493, %rs337, %rs491;
	xor.b16  	%rs494, %rs493, %rs488;
	shl.b16 	%rs495, %rs491, 1;
	xor.b16  	%rs496, %rs495, 27;
	setp.lt.s16 	%p66, %rs492, 0;
	selp.b16 	%rs497, %rs496, %rs495, %p66;
	cvt.s16.s8 	%rs498, %rs497;
	and.b16  	%rs499, %rs334, %rs497;
	xor.b16  	%rs500, %rs499, %rs494;
	shl.b16 	%rs501, %rs497, 1;
	xor.b16  	%rs502, %rs501, 27;
	setp.lt.s16 	%p67, %rs498, 0;
	selp.b16 	%rs503, %rs502, %rs501, %p67;
	cvt.s16.s8 	%rs504, %rs503;
	and.b16  	%rs505, %rs331, %rs503;
	xor.b16  	%rs506, %rs505, %rs500;
	shl.b16 	%rs507, %rs503, 1;
	xor.b16  	%rs508, %rs507, 27;
	setp.lt.s16 	%p68, %rs504, 0;
	selp.b16 	%rs509, %rs508, %rs507, %p68;
	cvt.s16.s8 	%rs510, %rs509;
	and.b16  	%rs511, %rs328, %rs509;
	xor.b16  	%rs512, %rs511, %rs506;
	shl.b16 	%rs513, %rs509, 1;
	xor.b16  	%rs514, %rs513, 27;
	setp.lt.s16 	%p69, %rs510, 0;
	selp.b16 	%rs515, %rs514, %rs513, %p69;
	shr.u16 	%rs516, %rs19, 7;
	and.b16  	%rs517, %rs516, %rs515;
	xor.b16  	%rs518, %rs517, %rs512;
	xor.b16  	%rs519, %rs475, %rs518;
	and.b16  	%rs520, %rs325, %rs388;
	shl.b16 	%rs521, %rs388, 1;
	xor.b16  	%rs522, %rs521, 27;
	setp.lt.s16 	%p70, %rs388, 0;
	selp.b16 	%rs523, %rs522, %rs521, %p70;
	cvt.s16.s8 	%rs524, %rs523;
	and.b16  	%rs525, %rs323, %rs523;
	xor.b16  	%rs526, %rs525, %rs520;
	shl.b16 	%rs527, %rs523, 1;
	xor.b16  	%rs528, %rs527, 27;
	setp.lt.s16 	%p71, %rs524, 0;
	selp.b16 	%rs529, %rs528, %rs527, %p71;
	cvt.s16.s8 	%rs530, %rs529;
	and.b16  	%rs531, %rs320, %rs529;
	xor.b16  	%rs532, %rs531, %rs526;
	shl.b16 	%rs533, %rs529, 1;
	xor.b16  	%rs534, %rs533, 27;
	setp.lt.s16 	%p72, %rs530, 0;
	selp.b16 	%rs535, %rs534, %rs533, %p72;
	cvt.s16.s8 	%rs536, %rs535;
	and.b16  	%rs537, %rs317, %rs535;
	xor.b16  	%rs538, %rs537, %rs532;
	shl.b16 	%rs539, %rs535, 1;
	xor.b16  	%rs540, %rs539, 27;
	setp.lt.s16 	%p73, %rs536, 0;
	selp.b16 	%rs541, %rs540, %rs539, %p73;
	cvt.s16.s8 	%rs542, %rs541;
	and.b16  	%rs543, %rs314, %rs541;
	xor.b16  	%rs544, %rs543, %rs538;
	shl.b16 	%rs545, %rs541, 1;
	xor.b16  	%rs546, %rs545, 27;
	setp.lt.s16 	%p74, %rs542, 0;
	selp.b16 	%rs547, %rs546, %rs545, %p74;
	cvt.s16.s8 	%rs548, %rs547;
	and.b16  	%rs549, %rs311, %rs547;
	xor.b16  	%rs550, %rs549, %rs544;
	shl.b16 	%rs551, %rs547, 1;
	xor.b16  	%rs552, %rs551, 27;
	setp.lt.s16 	%p75, %rs548, 0;
	selp.b16 	%rs553, %rs552, %rs551, %p75;
	cvt.s16.s8 	%rs554, %rs553;
	and.b16  	%rs555, %rs308, %rs553;
	xor.b16  	%rs556, %rs555, %rs550;
	shl.b16 	%rs557, %rs553, 1;
	xor.b16  	%rs558, %rs557, 27;
	setp.lt.s16 	%p76, %rs554, 0;
	selp.b16 	%rs559, %rs558, %rs557, %p76;
	shr.u16 	%rs560, %rs20, 7;
	and.b16  	%rs561, %rs560, %rs559;
	xor.b16  	%rs562, %rs561, %rs556;
	xor.b16  	%rs563, %rs519, %rs562;
	st.local.u8 	[%rd262+-8], %rs563;
	and.b16  	%rs564, %rs305, %rs385;
	and.b16  	%rs565, %rs303, %rs392;
	xor.b16  	%rs566, %rs565, %rs564;
	and.b16  	%rs567, %rs300, %rs398;
	xor.b16  	%rs568, %rs567, %rs566;
	and.b16  	%rs569, %rs297, %rs404;
	xor.b16  	%rs570, %rs569, %rs568;
	and.b16  	%rs571, %rs294, %rs410;
	xor.b16  	%rs572, %rs571, %rs570;
	selp.b16 	%rs573, 0, %rs416, %p47;
	xor.b16  	%rs574, %rs573, %rs572;
	and.b16  	%rs575, %rs291, %rs422;
	xor.b16  	%rs576, %rs575, %rs574;
	shr.u16 	%rs577, %rs21, 7;
	and.b16  	%rs578, %rs577, %rs428;
	xor.b16  	%rs579, %rs578, %rs576;
	and.b16  	%rs580, %rs288, %rs386;
	selp.b16 	%rs581, 0, %rs435, %p46;
	xor.b16  	%rs582, %rs581, %rs580;
	and.b16  	%rs583, %rs286, %rs441;
	xor.b16  	%rs584, %rs583, %rs582;
	and.b16  	%rs585, %rs283, %rs447;
	xor.b16  	%rs586, %rs585, %rs584;
	and.b16  	%rs587, %rs280, %rs453;
	xor.b16  	%rs588, %rs587, %rs586;
	selp.b16 	%rs589, 0, %rs459, %p45;
	xor.b16  	%rs590, %rs589, %rs588;
	and.b16  	%rs591, %rs277, %rs465;
	xor.b16  	%rs592, %rs591, %rs590;
	shr.u16 	%rs593, %rs22, 7;
	and.b16  	%rs594, %rs593, %rs471;
	xor.b16  	%rs595, %rs594, %rs592;
	xor.b16  	%rs596, %rs595, %rs579;
	and.b16  	%rs597, %rs274, %rs387;
	and.b16  	%rs598, %rs272, %rs479;
	xor.b16  	%rs599, %rs598, %rs597;
	and.b16  	%rs600, %rs269, %rs485;
	xor.b16  	%rs601, %rs600, %rs599;
	and.b16  	%rs602, %rs266, %rs491;
	xor.b16  	%rs603, %rs602, %rs601;
	and.b16  	%rs604, %rs263, %rs497;
	xor.b16  	%rs605, %rs604, %rs603;
	selp.b16 	%rs606, 0, %rs503, %p44;
	xor.b16  	%rs607, %rs606, %rs605;
	and.b16  	%rs608, %rs260, %rs509;
	xor.b16  	%rs609, %rs608, %rs607;
	shr.u16 	%rs610, %rs23, 7;
	and.b16  	%rs611, %rs610, %rs515;
	xor.b16  	%rs612, %rs611, %rs609;
	xor.b16  	%rs613, %rs596, %rs612;
	and.b16  	%rs614, %rs257, %rs388;
	selp.b16 	%rs615, 0, %rs523, %p43;
	xor.b16  	%rs616, %rs615, %rs614;
	selp.b16 	%rs617, 0, %rs529, %p42;
	xor.b16  	%rs618, %rs617, %rs616;
	selp.b16 	%rs619, 0, %rs535, %p41;
	xor.b16  	%rs620, %rs619, %rs618;
	selp.b16 	%rs621, 0, %rs541, %p40;
	xor.b16  	%rs622, %rs621, %rs620;
	selp.b16 	%rs623, 0, %rs547, %p39;
	xor.b16  	%rs624, %rs623, %rs622;
	selp.b16 	%rs625, 0, %rs553, %p38;
	xor.b16  	%rs626, %rs625, %rs624;
	shr.u16 	%rs627, %rs24, 7;
	and.b16  	%rs628, %rs627, %rs559;
	xor.b16  	%rs629, %rs628, %rs626;
	xor.b16  	%rs630, %rs613, %rs629;
	st.local.u8 	[%rd262+-4], %rs630;
	selp.b16 	%rs631, 0, %rs385, %p37;
	selp.b16 	%rs632, 0, %rs392, %p36;
	xor.b16  	%rs633, %rs632, %rs631;
	selp.b16 	%rs634, 0, %rs398, %p35;
	xor.b16  	%rs635, %rs634, %rs633;
	selp.b16 	%rs636, 0, %rs404, %p34;
	xor.b16  	%rs637, %rs636, %rs635;
	selp.b16 	%rs638, 0, %rs410, %p33;
	xor.b16  	%rs639, %rs638, %rs637;
	selp.b16 	%rs640, 0, %rs416, %p32;
	xor.b16  	%rs641, %rs640, %rs639;
	and.b16  	%rs642, %rs255, %rs422;
	xor.b16  	%rs643, %rs642, %rs641;
	shr.u16 	%rs644, %rs25, 7;
	and.b16  	%rs645, %rs644, %rs428;
	xor.b16  	%rs646, %rs645, %rs643;
	and.b16  	%rs647, %rs252, %rs386;
	and.b16  	%rs648, %rs250, %rs435;
	xor.b16  	%rs649, %rs648, %rs647;
	and.b16  	%rs650, %rs247, %rs441;
	xor.b16  	%rs651, %rs650, %rs649;
	and.b16  	%rs652, %rs244, %rs447;
	xor.b16  	%rs653, %rs652, %rs651;
	and.b16  	%rs654, %rs241, %rs453;
	xor.b16  	%rs655, %rs654, %rs653;
	and.b16  	%rs656, %rs238, %rs459;
	xor.b16  	%rs657, %rs656, %rs655;
	and.b16  	%rs658, %rs235, %rs465;
	xor.b16  	%rs659, %rs658, %rs657;
	shr.u16 	%rs660, %rs26, 7;
	and.b16  	%rs661, %rs660, %rs471;
	xor.b16  	%rs662, %rs661, %rs659;
	xor.b16  	%rs663, %rs662, %rs646;
	and.b16  	%rs664, %rs232, %rs387;
	and.b16  	%rs665, %rs230, %rs479;
	xor.b16  	%rs666, %rs665, %rs664;
	selp.b16 	%rs667, 0, %rs485, %p31;
	xor.b16  	%rs668, %rs667, %rs666;
	selp.b16 	%rs669, 0, %rs491, %p30;
	xor.b16  	%rs670, %rs669, %rs668;
	selp.b16 	%rs671, 0, %rs497, %p29;
	xor.b16  	%rs672, %rs671, %rs670;
	selp.b16 	%rs673, 0, %rs503, %p28;
	xor.b16  	%rs674, %rs673, %rs672;
	selp.b16 	%rs675, 0, %rs509, %p27;
	xor.b16  	%rs676, %rs675, %rs674;
	shr.u16 	%rs677, %rs27, 7;
	and.b16  	%rs678, %rs677, %rs515;
	xor.b16  	%rs679, %rs678, %rs676;
	xor.b16  	%rs680, %rs663, %rs679;
	selp.b16 	%rs681, 0, %rs388, %p26;
	selp.b16 	%rs682, 0, %rs523, %p25;
	xor.b16  	%rs683, %rs682, %rs681;
	selp.b16 	%rs684, 0, %rs529, %p24;
	xor.b16  	%rs685, %rs684, %rs683;
	selp.b16 	%rs686, 0, %rs535, %p23;
	xor.b16  	%rs687, %rs686, %rs685;
	selp.b16 	%rs688, 0, %rs541, %p22;
	xor.b16  	%rs689, %rs688, %rs687;
	selp.b16 	%rs690, 0, %rs547, %p21;
	xor.b16  	%rs691, %rs690, %rs689;
	selp.b16 	%rs692, 0, %rs553, %p20;
	xor.b16  	%rs693, %rs692, %rs691;
	and.b16  	%rs695, %rs694, %rs559;
	xor.b16  	%rs696, %rs695, %rs693;
	xor.b16  	%rs697, %rs680, %rs696;
	st.local.u8 	[%rd262], %rs697;
	selp.b16 	%rs698, 0, %rs385, %p19;
	selp.b16 	%rs699, 0, %rs392, %p18;
	xor.b16  	%rs700, %rs699, %rs698;
	selp.b16 	%rs701, 0, %rs398, %p17;
	xor.b16  	%rs702, %rs701, %rs700;
	selp.b16 	%rs703, 0, %rs404, %p16;
	xor.b16  	%rs704, %rs703, %rs702;
	selp.b16 	%rs705, 0, %rs410, %p15;
	xor.b16  	%rs706, %rs705, %rs704;
	selp.b16 	%rs707, 0, %rs416, %p14;
	xor.b16  	%rs708, %rs707, %rs706;
	and.b16  	%rs709, %rs227, %rs422;
	xor.b16  	%rs710, %rs709, %rs708;
	shr.u16 	%rs711, %rs29, 7;
	and.b16  	%rs712, %rs711, %rs428;
	xor.b16  	%rs713, %rs712, %rs710;
	and.b16  	%rs714, %rs224, %rs386;
	and.b16  	%rs715, %rs222, %rs435;
	xor.b16  	%rs716, %rs715, %rs714;
	and.b16  	%rs717, %rs219, %rs441;
	xor.b16  	%rs718, %rs717, %rs716;
	and.b16  	%rs719, %rs216, %rs447;
	xor.b16  	%rs720, %rs719, %rs718;
	selp.b16 	%rs721, 0, %rs453, %p13;
	xor.b16  	%rs722, %rs721, %rs720;
	selp.b16 	%rs723, 0, %rs459, %p12;
	xor.b16  	%rs724, %rs723, %rs722;
	selp.b16 	%rs725, 0, %rs465, %p11;
	xor.b16  	%rs726, %rs725, %rs724;
	shr.u16 	%rs727, %rs30, 7;
	and.b16  	%rs728, %rs727, %rs471;
	xor.b16  	%rs729, %rs728, %rs726;
	xor.b16  	%rs730, %rs729, %rs713;
	selp.b16 	%rs731, 0, %rs387, %p10;
	selp.b16 	%rs732, 0, %rs479, %p9;
	xor.b16  	%rs733, %rs732, %rs731;
	selp.b16 	%rs734, 0, %rs485, %p8;
	xor.b16  	%rs735, %rs734, %rs733;
	selp.b16 	%rs736, 0, %rs491, %p7;
	xor.b16  	%rs737, %rs736, %rs735;
	selp.b16 	%rs738, 0, %rs497, %p6;
	xor.b16  	%rs739, %rs738, %rs737;
	selp.b16 	%rs740, 0, %rs503, %p5;
	xor.b16  	%rs741, %rs740, %rs739;
	and.b16  	%rs742, %rs213, %rs509;
	xor.b16  	%rs743, %rs742, %rs741;
	shr.u16 	%rs744, %rs31, 7;
	and.b16  	%rs745, %rs744, %rs515;
	xor.b16  	%rs746, %rs745, %rs743;
	xor.b16  	%rs747, %rs730, %rs746;
	and.b16  	%rs748, %rs384, %rs388;
	and.b16  	%rs749, %rs210, %rs523;
	xor.b16  	%rs750, %rs749, %rs748;
	and.b16  	%rs751, %rs207, %rs529;
	xor.b16  	%rs752, %rs751, %rs750;
	selp.b16 	%rs753, 0, %rs535, %p4;
	xor.b16  	%rs754, %rs753, %rs752;
	selp.b16 	%rs755, 0, %rs541, %p3;
	xor.b16  	%rs756, %rs755, %rs754;
	selp.b16 	%rs757, 0, %rs547, %p2;
	xor.b16  	%rs758, %rs757, %rs756;
	selp.b16 	%rs759, 0, %rs553, %p1;
	xor.b16  	%rs760, %rs759, %rs758;
	shr.u16 	%rs761, %rs32, 7;
	and.b16  	%rs762, %rs761, %rs559;
	xor.b16  	%rs763, %rs762, %rs760;
	xor.b16  	%rs764, %rs747, %rs763;
	st.local.u8 	[%rd262+4], %rs764;
	add.s32 	%r90, %r90, 1;
	add.s64 	%rd262, %rd262, 1;
	setp.ne.s32 	%p77, %r90, 4;
	@%p77 bra 	$L__BB0_2;
	ld.local.v4.b32 	{%r41, %r42, %r43, %r44}, [%rd2];
	bfe.u32 	%r45, %r44, 24, 8;
	cvt.u64.u32 	%rd96, %r45;
	bfe.u32 	%r46, %r44, 16, 8;
	cvt.u64.u32 	%rd97, %r46;
	bfe.u32 	%r47, %r44, 8, 8;
	cvt.u64.u32 	%rd98, %r47;
	bfe.u32 	%r48, %r44, 0, 8;
	cvt.u64.u32 	%rd99, %r48;
	bfe.u32 	%r49, %r43, 24, 8;
	cvt.u64.u32 	%rd100, %r49;
	bfe.u32 	%r50, %r43, 16, 8;
	cvt.u64.u32 	%rd101, %r50;
	bfe.u32 	%r51, %r43, 8, 8;
	cvt.u64.u32 	%rd102, %r51;
	bfe.u32 	%r52, %r43, 0, 8;
	cvt.u64.u32 	%rd103, %r52;
	bfe.u32 	%r53, %r42, 24, 8;
	cvt.u64.u32 	%rd104, %r53;
	bfe.u32 	%r54, %r42, 16, 8;
	cvt.u64.u32 	%rd105, %r54;
	bfe.u32 	%r55, %r42, 8, 8;
	cvt.u64.u32 	%rd106, %r55;
	bfe.u32 	%r56, %r42, 0, 8;
	cvt.u64.u32 	%rd107, %r56;
	bfe.u32 	%r57, %r41, 24, 8;
	cvt.u64.u32 	%rd108, %r57;
	bfe.u32 	%r58, %r41, 16, 8;
	cvt.u64.u32 	%rd109, %r58;
	bfe.u32 	%r59, %r41, 8, 8;
	cvt.u64.u32 	%rd110, %r59;
	bfe.u32 	%r60, %r41, 0, 8;
	cvt.u64.u32 	%rd111, %r60;
	and.b64  	%rd112, %rd111, 240;
	mov.u64 	%rd113, invSubBytesTable;
	add.s64 	%rd114, %rd113, %rd112;
	and.b64  	%rd115, %rd111, 15;
	add.s64 	%rd116, %rd114, %rd115;
	ld.const.u8 	%rs818, [%rd116];
	and.b64  	%rd117, %rd110, 240;
	add.s64 	%rd118, %rd113, %rd117;
	and.b64  	%rd119, %rd110, 15;
	add.s64 	%rd120, %rd118, %rd119;
	ld.const.u8 	%rs825, [%rd120];
	and.b64  	%rd121, %rd109, 240;
	add.s64 	%rd122, %rd113, %rd121;
	and.b64  	%rd123, %rd109, 15;
	add.s64 	%rd124, %rd122, %rd123;
	ld.const.u8 	%rs823, [%rd124];
	and.b64  	%rd125, %rd108, 240;
	add.s64 	%rd126, %rd113, %rd125;
	and.b64  	%rd127, %rd108, 15;
	add.s64 	%rd128, %rd126, %rd127;
	ld.const.u8 	%rs819, [%rd128];
	and.b64  	%rd129, %rd107, 240;
	add.s64 	%rd130, %rd113, %rd129;
	and.b64  	%rd131, %rd107, 15;
	add.s64 	%rd132, %rd130, %rd131;
	ld.const.u8 	%rs817, [%rd132];
	and.b64  	%rd133, %rd106, 240;
	add.s64 	%rd134, %rd113, %rd133;
	and.b64  	%rd135, %rd106, 15;
	add.s64 	%rd136, %rd134, %rd135;
	ld.const.u8 	%rs826, [%rd136];
	and.b64  	%rd137, %rd105, 240;
	add.s64 	%rd138, %rd113, %rd137;
	and.b64  	%rd139, %rd105, 15;
	add.s64 	%rd140, %rd138, %rd139;
	ld.const.u8 	%rs816, [%rd140];
	and.b64  	%rd141, %rd104, 240;
	add.s64 	%rd142, %rd113, %rd141;
	and.b64  	%rd143, %rd104, 15;
	add.s64 	%rd144, %rd142, %rd143;
	ld.const.u8 	%rs822, [%rd144];
	and.b64  	%rd145, %rd103, 240;
	add.s64 	%rd146, %rd113, %rd145;
	and.b64  	%rd147, %rd103, 15;
	add.s64 	%rd148, %rd146, %rd147;
	ld.const.u8 	%rs815, [%rd148];
	and.b64  	%rd149, %rd102, 240;
	add.s64 	%rd150, %rd113, %rd149;
	and.b64  	%rd151, %rd102, 15;
	add.s64 	%rd152, %rd150, %rd151;
	ld.const.u8 	%rs827, [%rd152];
	and.b64  	%rd153, %rd101, 240;
	add.s64 	%rd154, %rd113, %rd153;
	and.b64  	%rd155, %rd101, 15;
	add.s64 	%rd156, %rd154, %rd155;
	ld.const.u8 	%rs824, [%rd156];
	and.b64  	%rd157, %rd100, 240;
	add.s64 	%rd158, %rd113, %rd157;
	and.b64  	%rd159, %rd100, 15;
	add.s64 	%rd160, %rd158, %rd159;
	ld.const.u8 	%rs821, [%rd160];
	and.b64  	%rd161, %rd99, 240;
	add.s64 	%rd162, %rd113, %rd161;
	and.b64  	%rd163, %rd99, 15;
	add.s64 	%rd164, %rd162, %rd163;
	ld.const.u8 	%rs814, [%rd164];
	and.b64  	%rd165, %rd98, 240;
	add.s64 	%rd166, %rd113, %rd165;
	and.b64  	%rd167, %rd98, 15;
	add.s64 	%rd168, %rd166, %rd167;
	ld.const.u8 	%rs828, [%rd168];
	and.b64  	%rd169, %rd97, 240;
	add.s64 	%rd170, %rd113, %rd169;
	and.b64  	%rd171, %rd97, 15;
	add.s64 	%rd172, %rd170, %rd171;
	ld.const.u8 	%rs813, [%rd172];
	and.b64  	%rd173, %rd96, 240;
	add.s64 	%rd174, %rd113, %rd173;
	and.b64  	%rd175, %rd96, 15;
	add.s64 	%rd176, %rd174, %rd175;
	ld.const.u8 	%rs820, [%rd176];
	cvt.u32.u16 	%r61, %rs820;
	cvt.u32.u16 	%r62, %rs813;
	prmt.b32 	%r63, %r62, %r61, 0x3340U;
	cvt.u32.u16 	%r64, %rs828;
	cvt.u32.u16 	%r65, %rs814;
	prmt.b32 	%r66, %r65, %r64, 0x3340U;
	prmt.b32 	%r67, %r66, %r63, 0x5410U;
	cvt.u32.u16 	%r68, %rs821;
	cvt.u32.u16 	%r69, %rs824;
	prmt.b32 	%r70, %r69, %r68, 0x3340U;
	cvt.u32.u16 	%r71, %rs827;
	cvt.u32.u16 	%r72, %rs815;
	prmt.b32 	%r73, %r72, %r71, 0x3340U;
	prmt.b32 	%r74, %r73, %r70, 0x5410U;
	cvt.u32.u16 	%r75, %rs822;
	cvt.u32.u16 	%r76, %rs816;
	prmt.b32 	%r77, %r76, %r75, 0x3340U;
	cvt.u32.u16 	%r78, %rs826;
	cvt.u32.u16 	%r79, %rs817;
	prmt.b32 	%r80, %r79, %r78, 0x3340U;
	prmt.b32 	%r81, %r80, %r77, 0x5410U;
	cvt.u32.u16 	%r82, %rs819;
	cvt.u32.u16 	%r83, %rs823;
	prmt.b32 	%r84, %r83, %r82, 0x3340U;
	cvt.u32.u16 	%r85, %rs825;
	cvt.u32.u16 	%r86, %rs818;
	prmt.b32 	%r87, %r86, %r85, 0x3340U;
	prmt.b32 	%r88, %r87, %r84, 0x5410U;
	st.local.v4.b32 	[%rd2], {%r88, %r81, %r74, %r67};
	add.s32 	%r5, %r89, -1;
	setp.gt.u32 	%p78, %r89, 1;
	mov.u32 	%r89, %r5;
	@%p78 bra 	$L__BB0_1;
	ld.param.u64 	%rd261, [_Z16aesDecryptKernelPKhPhS0__param_1];
	cvt.u64.u32 	%rd177, %r1;
	cvt.u64.u16 	%rd178, %rs818;
	and.b64  	%rd179, %rd178, 240;
	add.s64 	%rd181, %rd113, %rd179;
	and.b64  	%rd182, %rd178, 15;
	add.s64 	%rd183, %rd181, %rd182;
	ld.const.u8 	%rs765, [%rd183];
	cvt.u64.u16 	%rd184, %rs828;
	and.b64  	%rd185, %rd184, 240;
	add.s64 	%rd186, %rd113, %rd185;
	and.b64  	%rd187, %rd184, 15;
	add.s64 	%rd188, %rd186, %rd187;
	ld.const.u8 	%rs766, [%rd188];
	cvt.u64.u16 	%rd189, %rs824;
	and.b64  	%rd190, %rd189, 240;
	add.s64 	%rd191, %rd113, %rd190;
	and.b64  	%rd192, %rd189, 15;
	add.s64 	%rd193, %rd191, %rd192;
	ld.const.u8 	%rs767, [%rd193];
	cvt.u64.u16 	%rd194, %rs822;
	and.b64  	%rd195, %rd194, 240;
	add.s64 	%rd196, %rd113, %rd195;
	and.b64  	%rd197, %rd194, 15;
	add.s64 	%rd198, %rd196, %rd197;
	ld.const.u8 	%rs768, [%rd198];
	cvt.u64.u16 	%rd199, %rs817;
	and.b64  	%rd200, %rd199, 240;
	add.s64 	%rd201, %rd113, %rd200;
	and.b64  	%rd202, %rd199, 15;
	add.s64 	%rd203, %rd201, %rd202;
	ld.const.u8 	%rs769, [%rd203];
	cvt.u64.u16 	%rd204, %rs825;
	and.b64  	%rd205, %rd204, 240;
	add.s64 	%rd206, %rd113, %rd205;
	and.b64  	%rd207, %rd204, 15;
	add.s64 	%rd208, %rd206, %rd207;
	ld.const.u8 	%rs770, [%rd208];
	cvt.u64.u16 	%rd209, %rs816;
	and.b64  	%rd210, %rd209, 240;
	add.s64 	%rd211, %rd113, %rd210;
	and.b64  	%rd212, %rd209, 15;
	add.s64 	%rd213, %rd211, %rd212;
	ld.const.u8 	%rs771, [%rd213];
	cvt.u64.u16 	%rd214, %rs821;
	and.b64  	%rd215, %rd214, 240;
	add.s64 	%rd216, %rd113, %rd215;
	and.b64  	%rd217, %rd214, 15;
	add.s64 	%rd218, %rd216, %rd217;
	ld.const.u8 	%rs772, [%rd218];
	cvt.u64.u16 	%rd219, %rs815;
	and.b64  	%rd220, %rd219, 240;
	add.s64 	%rd221, %rd113, %rd220;
	and.b64  	%rd222, %rd219, 15;
	add.s64 	%rd223, %rd221, %rd222;
	ld.const.u8 	%rs773, [%rd223];
	cvt.u64.u16 	%rd224, %rs826;
	and.b64  	%rd225, %rd224, 240;
	add.s64 	%rd226, %rd113, %rd225;
	and.b64  	%rd227, %rd224, 15;
	add.s64 	%rd228, %rd226, %rd227;
	ld.const.u8 	%rs774, [%rd228];
	cvt.u64.u16 	%rd229, %rs823;
	and.b64  	%rd230, %rd229, 240;
	add.s64 	%rd231, %rd113, %rd230;
	and.b64  	%rd232, %rd229, 15;
	add.s64 	%rd233, %rd231, %rd232;
	ld.const.u8 	%rs775, [%rd233];
	cvt.u64.u16 	%rd234, %rs820;
	and.b64  	%rd235, %rd234, 240;
	add.s64 	%rd236, %rd113, %rd235;
	and.b64  	%rd237, %rd234, 15;
	add.s64 	%rd238, %rd236, %rd237;
	ld.const.u8 	%rs776, [%rd238];
	cvt.u64.u16 	%rd239, %rs814;
	and.b64  	%rd240, %rd239, 240;
	add.s64 	%rd241, %rd113, %rd240;
	and.b64  	%rd242, %rd239, 15;
	add.s64 	%rd243, %rd241, %rd242;
	ld.const.u8 	%rs777, [%rd243];
	cvt.u64.u16 	%rd244, %rs827;
	and.b64  	%rd245, %rd244, 240;
	add.s64 	%rd246, %rd113, %rd245;
	and.b64  	%rd247, %rd244, 15;
	add.s64 	%rd248, %rd246, %rd247;
	ld.const.u8 	%rs778, [%rd248];
	cvt.u64.u16 	%rd249, %rs813;
	and.b64  	%rd250, %rd249, 240;
	add.s64 	%rd251, %rd113, %rd250;
	and.b64  	%rd252, %rd249, 15;
	add.s64 	%rd253, %rd251, %rd252;
	ld.const.u8 	%rs779, [%rd253];
	cvt.u64.u16 	%rd254, %rs819;
	and.b64  	%rd255, %rd254, 240;
	add.s64 	%rd256, %rd113, %rd255;
	and.b64  	%rd257, %rd254, 15;
	add.s64 	%rd258, %rd256, %rd257;
	ld.const.u8 	%rs780, [%rd258];
	ld.global.u8 	%rs781, [%rd1];
	xor.b16  	%rs782, %rs765, %rs781;
	ld.global.u8 	%rs783, [%rd1+1];
	xor.b16  	%rs784, %rs766, %rs783;
	ld.global.u8 	%rs785, [%rd1+2];
	xor.b16  	%rs786, %rs767, %rs785;
	ld.global.u8 	%rs787, [%rd1+3];
	xor.b16  	%rs788, %rs768, %rs787;
	ld.global.u8 	%rs789, [%rd1+4];
	xor.b16  	%rs790, %rs769, %rs789;
	ld.global.u8 	%rs791, [%rd1+5];
	xor.b16  	%rs792, %rs770, %rs791;
	ld.global.u8 	%rs793, [%rd1+6];
	xor.b16  	%rs794, %rs771, %rs793;
	ld.global.u8 	%rs795, [%rd1+7];
	xor.b16  	%rs796, %rs772, %rs795;
	ld.global.u8 	%rs797, [%rd1+8];
	xor.b16  	%rs798, %rs773, %rs797;
	ld.global.u8 	%rs799, [%rd1+9];
	xor.b16  	%rs800, %rs774, %rs799;
	ld.global.u8 	%rs801, [%rd1+10];
	xor.b16  	%rs802, %rs775, %rs801;
	ld.global.u8 	%rs803, [%rd1+11];
	xor.b16  	%rs804, %rs776, %rs803;
	ld.global.u8 	%rs805, [%rd1+12];
	xor.b16  	%rs806, %rs777, %rs805;
	ld.global.u8 	%rs807, [%rd1+13];
	xor.b16  	%rs808, %rs778, %rs807;
	ld.global.u8 	%rs809, [%rd1+14];
	xor.b16  	%rs810, %rs779, %rs809;
	ld.global.u8 	%rs811, [%rd1+15];
	xor.b16  	%rs812, %rs780, %rs811;
	cvta.to.global.u64 	%rd259, %rd261;
	add.s64 	%rd260, %rd259, %rd177;
	st.global.u8 	[%rd260], %rs782;
	st.global.u8 	[%rd260+1], %rs784;
	st.global.u8 	[%rd260+2], %rs786;
	st.global.u8 	[%rd260+3], %rs788;
	st.global.u8 	[%rd260+4], %rs790;
	st.global.u8 	[%rd260+5], %rs792;
	st.global.u8 	[%rd260+6], %rs794;
	st.global.u8 	[%rd260+7], %rs796;
	st.global.u8 	[%rd260+8], %rs798;
	st.global.u8 	[%rd260+9], %rs800;
	st.global.u8 	[%rd260+10], %rs802;
	st.global.u8 	[%rd260+11], %rs804;
	st.global.u8 	[%rd260+12], %rs806;
	st.global.u8 	[%rd260+13], %rs808;
	st.global.u8 	[%rd260+14], %rs810;
	st.global.u8 	[%rd260+15], %rs812;
	ret;

}


// ===== COMPILED SASS (sm_100) =====

	.target	sm_100

	.elftype	@"ET_EXEC"


//--------------------- .note.nv.tkinfo           --------------------------
	.section	.note.nv.tkinfo,"",@"SHT_NOTE"
	.sectionflags	@"SHF_NOTE_NV_TKINFO"
	.tkinfo
        /*0018*/ 	.word	0x00000002
        /*0030*/ 	.string	""
        /*0030*/ 	.string	"ptxas"
        /*0030*/ 	.string	"Cuda compilation tools, release 13.0, V13.0.88"
        /*0030*/ 	.string	"Build cuda_13.0.r13.0/compiler.36424714_0"
        /*0030*/ 	.string	"-arch sm_100 -m 64 "



//--------------------- .note.nv.cuinfo           --------------------------
	.section	.note.nv.cuinfo,"",@"SHT_NOTE"
	.sectionflags	@"SHF_NOTE_NV_CUINFO"
        /*0018*/ 	.short	0x0002
        /*001a*/ 	.short	0x0064
        /*001c*/ 	.short	0x0082
	.zero		2


//--------------------- .nv.info                  --------------------------
	.section	.nv.info,"",@"SHT_CUDA_INFO"
	.align	4


	//----- nvinfo : EIATTR_REGCOUNT
	.align		4
        /*0000*/ 	.byte	0x04, 0x2f
        /*0002*/ 	.short	(.L_3 - .L_2)
	.align		4
.L_2:
        /*0004*/ 	.word	index@(_Z16aesDecryptKernelPKhPhS0_)
        /*0008*/ 	.word	0x00000038


	//----- nvinfo : EIATTR_FRAME_SIZE
	.align		4
.L_3:
        /*000c*/ 	.byte	0x04, 0x11
        /*000e*/ 	.short	(.L_5 - .L_4)
	.align		4
.L_4:
        /*0010*/ 	.word	index@(_Z16aesDecryptKernelPKhPhS0_)
        /*0014*/ 	.word	0x00000010


	//----- nvinfo : EIATTR_MIN_STACK_SIZE
	.align		4
.L_5:
        /*0018*/ 	.byte	0x04, 0x12
        /*001a*/ 	.short	(.L_7 - .L_6)
	.align		4
.L_6:
        /*001c*/ 	.word	index@(_Z16aesDecryptKernelPKhPhS0_)
        /*0020*/ 	.word	0x00000010
.L_7:


//--------------------- .nv.compat                --------------------------
	.section	.nv.compat,"",@"SHT_CUDA_COMPAT_INFO"
	.align	4
        /*0000*/ 	.byte	0x02, 0x09, 0x00, 0x00, 0x02, 0x02, 0x01, 0x00, 0x02, 0x05, 0x05, 0x00, 0x03, 0x07, 0x01, 0x01
        /*0010*/ 	.byte	0x02, 0x03, 0x00, 0x00, 0x02, 0x06, 0x01, 0x00, 0x04, 0x0b, 0x08, 0x00, 0x09, 0x00, 0x00, 0x00
        /*0020*/ 	.byte	0x00, 0x00, 0x00, 0x00


//--------------------- .nv.info._Z16aesDecryptKernelPKhPhS0_ --------------------------
	.section	.nv.info._Z16aesDecryptKernelPKhPhS0_,"",@"SHT_CUDA_INFO"
	.sectionflags	@""
	.align	4


	//----- nvinfo : EIATTR_CUDA_API_VERSION
	.align		4
        /*0000*/ 	.byte	0x04, 0x37
        /*0002*/ 	.short	(.L_9 - .L_8)
.L_8:
        /*0004*/ 	.word	0x00000082


	//----- nvinfo : EIATTR_KPARAM_INFO
	.align		4
.L_9:
        /*0008*/ 	.byte	0x04, 0x17
        /*000a*/ 	.short	(.L_11 - .L_10)
.L_10:
        /*000c*/ 	.word	0x00000000
        /*0010*/ 	.short	0x0002
        /*0012*/ 	.short	0x0010
        /*0014*/ 	.byte	0x00, 0xf5, 0x21, 0x00


	//----- nvinfo : EIATTR_KPARAM_INFO
	.align		4
.L_11:
        /*0018*/ 	.byte	0x04, 0x17
        /*001a*/ 	.short	(.L_13 - .L_12)
.L_12:
        /*001c*/ 	.word	0x00000000
        /*0020*/ 	.short	0x0001
        /*0022*/ 	.short	0x0008
        /*0024*/ 	.byte	0x00, 0xf5, 0x21, 0x00


	//----- nvinfo : EIATTR_KPARAM_INFO
	.align		4
.L_13:
        /*0028*/ 	.byte	0x04, 0x17
        /*002a*/ 	.short	(.L_15 - .L_14)
.L_14:
        /*002c*/ 	.word	0x00000000
        /*0030*/ 	.short	0x0000
        /*0032*/ 	.short	0x0000
        /*0034*/ 	.byte	0x00, 0xf5, 0x21, 0x00


	//----- nvinfo : EIATTR_SPARSE_MMA_MASK
	.align		4
.L_15:
        /*0038*/ 	.byte	0x03, 0x50
        /*003a*/ 	.short	0x0000


	//----- nvinfo : EIATTR_MAXREG_COUNT
	.align		4
        /*003c*/ 	.byte	0x03, 0x1b
        /*003e*/ 	.short	0x00ff


	//----- nvinfo : EIATTR_MERCURY_ISA_VERSION
	.align		4
        /*0040*/ 	.byte	0x03, 0x5f
        /*0042*/ 	.short	0x0101


	//----- nvinfo : EIATTR_VRC_CTA_INIT_COUNT
	.align		4
        /*0044*/ 	.byte	0x02, 0x4a
	.zero		1
	.zero		1


	//----- nvinfo : EIATTR_EXIT_INSTR_OFFSETS
	.align		4
        /*0048*/ 	.byte	0x04, 0x1c
        /*004a*/ 	.short	(.L_17 - .L_16)


	//   ....[0]....
.L_16:
        /*004c*/ 	.word	0x00004430


	//----- nvinfo : EIATTR_CBANK_PARAM_SIZE
	.align		4
.L_17:
        /*0050*/ 	.byte	0x03, 0x19
        /*0052*/ 	.short	0x0018


	//----- nvinfo : EIATTR_PARAM_CBANK
	.align		4
        /*0054*/ 	.byte	0x04, 0x0a
        /*0056*/ 	.short	(.L_19 - .L_18)
	.align		4
.L_18:
        /*0058*/ 	.word	index@(.nv.constant0._Z16aesDecryptKernelPKhPhS0_)
        /*005c*/ 	.short	0x0380
        /*005e*/ 	.short	0x0018


	//----- nvinfo : EIATTR_SW_WAR
	.align		4
.L_19:
        /*0060*/ 	.byte	0x04, 0x36
        /*0062*/ 	.short	(.L_21 - .L_20)
.L_20:
        /*0064*/ 	.word	0x00000008
.L_21:


//--------------------- .nv.callgraph             --------------------------
	.section	.nv.callgraph,"",@"SHT_CUDA_CALLGRAPH"
	.align	4
	.sectionentsize	8
	.align		4
        /*0000*/ 	.word	0x00000000
	.align		4
        /*0004*/ 	.word	0xffffffff
	.align		4
        /*0008*/ 	.word	0x00000000
	.align		4
        /*000c*/ 	.word	0xfffffffe
	.align		4
        /*0010*/ 	.word	0x00000000
	.align		4
        /*0014*/ 	.word	0xfffffffd
	.align		4
        /*0018*/ 	.word	0x00000000
	.align		4
        /*001c*/ 	.word	0xfffffffc


//--------------------- .nv.constant3             --------------------------
	.section	.nv.constant3,"a",@progbits
.nv.constant3:
	.type		invSubBytesTable,@object
	.size		invSubBytesTable,(invMixColumnsMatrix - invSubBytesTable)
invSubBytesTable:
        /*0000*/ 	.byte	0x52, 0x09, 0x6a, 0xd5, 0x30, 0x36, 0xa5, 0x38, 0xbf, 0x40, 0xa3, 0x9e, 0x81, 0xf3, 0xd7, 0xfb
        /* <DEDUP_REMOVED lines=15> */
	.type		invMixColumnsMatrix,@object
	.size		invMixColumnsMatrix,(.L_1 - invMixColumnsMatrix)
invMixColumnsMatrix:
        /*0100*/ 	.byte	0x0e, 0x0b, 0x0d, 0x09, 0x09, 0x0e, 0x0b, 0x0d, 0x0d, 0x09, 0x0e, 0x0b, 0x0b, 0x0d, 0x09, 0x0e
.L_1:


//--------------------- .text._Z16aesDecryptKernelPKhPhS0_ --------------------------
	.section	.text._Z16aesDecryptKernelPKhPhS0_,"ax",@progbits
	.align	128
        .global         _Z16aesDecryptKernelPKhPhS0_
        .type           _Z16aesDecryptKernelPKhPhS0_,@function
        .size           _Z16aesDecryptKernelPKhPhS0_,(.L_x_3 - _Z16aesDecryptKernelPKhPhS0_)
        .other          _Z16aesDecryptKernelPKhPhS0_,@"STO_CUDA_ENTRY STV_DEFAULT"
_Z16aesDecryptKernelPKhPhS0_:
.text._Z16aesDecryptKernelPKhPhS0_:
[----:B------:R-:W0:Y:S01]  /*0000*/  LDC R1, c[0x0][0x37c] ;  /* 0x0000df00ff017b82 */ /* 0x000e220000000800 */
[----:B------:R-:W1:Y:S07]  /*0010*/  S2R R16, SR_TID.X ;  /* 0x0000000000107919 */ /* 0x000e6e0000002100 */
[----:B------:R-:W1:Y:S01]  /*0020*/  S2UR UR4, SR_CTAID.X ;  /* 0x00000000000479c3 */ /* 0x000e620000002500 */
[----:B------:R-:W2:Y:S01]  /*0030*/  LDCU.64 UR6, c[0x0][0x380] ;  /* 0x00007000ff0677ac */ /* 0x000ea20008000a00 */
[----:B0-----:R-:W-:Y:S01]  /*0040*/  VIADD R1, R1, 0xfffffff0 ;  /* 0xfffffff001017836 */ /* 0x001fe20000000000 */
[----:B------:R-:W0:Y:S05]  /*0050*/  LDCU.64 UR26, c[0x0][0x358] ;  /* 0x00006b00ff1a77ac */ /* 0x000e2a0008000a00 */
[----:B------:R-:W1:Y:S01]  /*0060*/  LDC R3, c[0x0][0x360] ;  /* 0x0000d800ff037b82 */ /* 0x000e620000000800 */
[----:B------:R-:W3:Y:S07]  /*0070*/  LDCU.U8 UR37, c[0x3][0x10c] ;  /* 0x00c02180ff2577ac */ /* 0x000eee0008000000 */
[----:B------:R-:W0:Y:S01]  /*0080*/  LDC.64 R4, c[0x0][0x390] ;  /* 0x0000e400ff047b82 */ /* 0x000e220000000a00 */
[----:B-1----:R-:W-:-:S04]  /*0090*/  IMAD R16, R3, UR4, R16 ;  /* 0x0000000403107c24 */ /* 0x002fc8000f8e0210 */
[----:B------:R-:W-:Y:S01]  /*00a0*/  IMAD.SHL.U32 R16, R16, 0x10, RZ ;  /* 0x0000001010107824 */ /* 0x000fe200078e00ff */
[----:B0-----:R-:W4:Y:S04]  /*00b0*/  LDG.E.U8 R25, desc[UR26][R4.64+0xa2] ;  /* 0x0000a21a04197981 */ /* 0x001f28000c1e1100 */
[----:B--2---:R-:W-:Y:S01]  /*00c0*/  IADD3 R6, P0, PT, R16, UR6, RZ ;  /* 0x0000000610067c10 */ /* 0x004fe2000ff1e0ff */
[----:B------:R-:W2:Y:S04]  /*00d0*/  LDG.E.U8 R26, desc[UR26][R4.64+0xa0] ;  /* 0x0000a01a041a7981 */ /* 0x000ea8000c1e1100 */
[----:B------:R-:W-:Y:S01]  /*00e0*/  IMAD.X R7, RZ, RZ, UR7, P0 ;  /* 0x00000007ff077e24 */ /* 0x000fe200080e06ff */
[----:B------:R-:W5:Y:S04]  /*00f0*/  LDG.E.U8 R28, desc[UR26][R4.64+0xa1] ;  /* 0x0000a11a041c7981 */ /* 0x000f68000c1e1100 */
[----:B------:R-:W4:Y:S04]  /*0100*/  LDG.E.U8 R0, desc[UR26][R6.64+0x2] ;  /* 0x0000021a06007981 */ /* 0x000f28000c1e1100 */
[----:B------:R-:W5:Y:S04]  /*0110*/  LDG.E.U8 R27, desc[UR26][R4.64+0xa3] ;  /* 0x0000a31a041b7981 */ /* 0x000f68000c1e1100 */
[----:B------:R-:W5:Y:S04]  /*0120*/  LDG.E.U8 R30, desc[UR26][R4.64+0xa4] ;  /* 0x0000a41a041e7981 */ /* 0x000f68000c1e1100 */
[----:B------:R-:W5:Y:S04]  /*0130*/  LDG.E.U8 R32, desc[UR26][R4.64+0xa5] ;  /* 0x0000a51a04207981 */ /* 0x000f68000c1e1100 */
[----:B------:R-:W5:Y:S04]  /*0140*/  LDG.E.U8 R29, desc[UR26][R4.64+0xa6] ;  /* 0x0000a61a041d7981 */ /* 0x000f68000c1e1100 */
[----:B------:R-:W2:Y:S04]  /*0150*/  LDG.E.U8 R13, desc[UR26][R6.64] ;  /* 0x0000001a060d7981 */ /* 0x000ea8000c1e1100 */
[----:B------:R-:W5:Y:S04]  /*0160*/  LDG.E.U8 R31, desc[UR26][R4.64+0xa7] ;  /* 0x0000a71a041f7981 */ /* 0x000f68000c1e1100 */
        /* <DEDUP_REMOVED lines=21> */
[----:B------:R-:W5:Y:S01]  /*02c0*/  LDG.E.U8 R47, desc[UR26][R6.64+0x9] ;  /* 0x0000091a062f7981 */ /* 0x000f62000c1e1100 */
[----:B------:R-:W0:Y:S01]  /*02d0*/  LDCU.U8 UR38, c[0x3][0x10d] ;  /* 0x00c021a0ff2677ac */ /* 0x000e220008000000 */
[----:B------:R-:W1:Y:S01]  /*02e0*/  LDCU.U8 UR39, c[0x3][0x10e] ;  /* 0x00c021c0ff2777ac */ /* 0x000e620008000000 */
[----:B------:R-:W1:Y:S01]  /*02f0*/  LDCU.U8 UR40, c[0x3][0x10f] ;  /* 0x00c021e0ff2877ac */ /* 0x000e620008000000 */
[----:B------:R-:W1:Y:S01]  /*0300*/  LDCU.S8 UR5, c[0x3][0x101] ;  /* 0x00c02020ff0577ac */ /* 0x000e620008000200 */
[----:B------:R-:W1:Y:S01]  /*0310*/  LDCU.S8 UR6, c[0x3][0x102] ;  /* 0x00c02040ff0677ac */ /* 0x000e620008000200 */
[----:B------:R-:W1:Y:S01]  /*0320*/  LDCU.S8 UR7, c[0x3][0x103] ;  /* 0x00c02060ff0777ac */ /* 0x000e620008000200 */
[----:B------:R-:W1:Y:S01]  /*0330*/  LDCU.S8 UR8, c[0x3][0x109] ;  /* 0x00c02120ff0877ac */ /* 0x000e620008000200 */
[----:B------:R-:W-:Y:S01]  /*0340*/  R2UR UR9, R1 ;  /* 0x00000000010972ca */ /* 0x000fe200000e0000 */
[----:B---3--:R-:W-:-:S02]  /*0350*/  UPRMT UR10, UR37, 0x8880, URZ ;  /* 0x00008880250a7896 */ /* 0x008fc400080000ff */
[----:B0-----:R-:W-:Y:S02]  /*0360*/  UPRMT UR11, UR38, 0x8880, URZ ;  /* 0x00008880260b7896 */ /* 0x001fe400080000ff */
[----:B-1----:R-:W-:Y:S02]  /*0370*/  UPRMT UR12, UR39, 0x8880, URZ ;  /* 0x00008880270c7896 */ /* 0x002fe400080000ff */
[----:B------:R-:W-:Y:S02]  /*0380*/  UPRMT UR13, UR40, 0x8880, URZ ;  /* 0x00008880280d7896 */ /* 0x000fe400080000ff */
[----:B------:R-:W-:Y:S02]  /*0390*/  UPRMT UR5, UR5, 0x7710, URZ ;  /* 0x0000771005057896 */ /* 0x000fe400080000ff */
[----:B------:R-:W-:Y:S02]  /*03a0*/  UPRMT UR6, UR6, 0x7710, URZ ;  /* 0x0000771006067896 */ /* 0x000fe400080000ff */
[----:B------:R-:W-:-:S02]  /*03b0*/  UPRMT UR7, UR7, 0x7710, URZ ;  /* 0x0000771007077896 */ /* 0x000fc400080000ff */
[----:B------:R-:W-:Y:S02]  /*03c0*/  UPRMT UR8, UR8, 0x7710, URZ ;  /* 0x0000771008087896 */ /* 0x000fe400080000ff */
[----:B------:R-:W-:Y:S02]  /*03d0*/  UIADD3 UR9, UPT, UPT, UR9, 0x8, URZ ;  /* 0x0000000809097890 */ /* 0x000fe4000fffe0ff */
[----:B------:R-:W-:Y:S02]  /*03e0*/  UPRMT UR10, UR10, 0x7710, URZ ;  /* 0x000077100a0a7896 */ /* 0x000fe400080000ff */
[----:B------:R-:W-:Y:S02]  /*03f0*/  UPRMT UR11, UR11, 0x7710, URZ ;  /* 0x000077100b0b7896 */ /* 0x000fe400080000ff */
[----:B------:R-:W-:Y:S02]  /*0400*/  UPRMT UR12, UR12, 0x7710, URZ ;  /* 0x000077100c0c7896 */ /* 0x000fe400080000ff */
[----:B------:R-:W-:Y:S01]  /*0410*/  UPRMT UR13, UR13, 0x7710, URZ ;  /* 0x000077100d0d7896 */ /* 0x000fe200080000ff */
[----:B------:R-:W-:Y:S01]  /*0420*/  UMOV UR14, 0x9 ;  /* 0x00000009000e7882 */ /* 0x000fe20000000000 */
[----:B----4-:R-:W-:-:S02]  /*0430*/  LOP3.LUT R0, R0, R25, RZ, 0x3c, !PT ;  /* 0x0000001900007212 */ /* 0x010fc400078e3cff */
[----:B------:R-:W0:Y:S01]  /*0440*/  LDC.U8 R25, c[0x3][0x10b] ;  /* 0x00c042c0ff197b82 */ /* 0x000e220000000000 */
[----:B--2---:R-:W-:-:S07]  /*0450*/  LOP3.LUT R13, R13, R26, RZ, 0x3c, !PT ;  /* 0x0000001a0d0d7212 */ /* 0x004fce00078e3cff */
[----:B------:R-:W1:Y:S01]  /*0460*/  LDC.U8 R26, c[0x3][0x100] ;  /* 0x00c04000ff1a7b82 */ /* 0x000e620000000000 */
[----:B-----5:R-:W-:-:S07]  /*0470*/  LOP3.LUT R9, R9, R28, RZ, 0x3c, !PT ;  /* 0x0000001c09097212 */ /* 0x020fce00078e3cff */
[----:B------:R-:W2:Y:S01]  /*0480*/  LDC.U8 R28, c[0x3][0x105] ;  /* 0x00c04140ff1c7b82 */ /* 0x000ea20000000000 */
[----:B------:R-:W-:Y:S02]  /*0490*/  LOP3.LUT R2, R2, R27, RZ, 0x3c, !PT ;  /* 0x0000001b02027212 */ /* 0x000fe400078e3cff */
[----:B------:R-:W-:-:S05]  /*04a0*/  LOP3.LUT R11, R11, R30, RZ, 0x3c, !PT ;  /* 0x0000001e0b0b7212 */ /* 0x000fca00078e3cff */
[----:B------:R-:W3:Y:S01]  /*04b0*/  LDC.U8 R27, c[0x3][0x104] ;  /* 0x00c04100ff1b7b82 */ /* 0x000ee20000000000 */
[----:B------:R-:W-:Y:S02]  /*04c0*/  LOP3.LUT R3, R3, R32, RZ, 0x3c, !PT ;  /* 0x0000002003037212 */ /* 0x000fe400078e3cff */
[----:B------:R-:W-:-:S05]  /*04d0*/  LOP3.LUT R10, R10, R29, RZ, 0x3c, !PT ;  /* 0x0000001d0a0a7212 */ /* 0x000fca00078e3cff */
[----:B------:R-:W4:Y:S01]  /*04e0*/  LDC.U8 R29, c[0x3][0x106] ;  /* 0x00c04180ff1d7b82 */ /* 0x000f220000000000 */
[----:B------:R-:W-:-:S07]  /*04f0*/  LOP3.LUT R12, R12, R31, RZ, 0x3c, !PT ;  /* 0x0000001f0c0c7212 */ /* 0x000fce00078e3cff */
[----:B------:R-:W5:Y:S08]  /*0500*/  LDC.U8 R30, c[0x3][0x107] ;  /* 0x00c041c0ff1e7b82 */ /* 0x000f700000000000 */
[----:B------:R-:W5:Y:S08]  /*0510*/  LDC.U8 R31, c[0x3][0x108] ;  /* 0x00c04200ff1f7b82 */ /* 0x000f700000000000 */
[----:B------:R-:W5:Y:S01]  /*0520*/  LDC.U8 R32, c[0x3][0x10a] ;  /* 0x00c04280ff207b82 */ /* 0x000f620000000000 */
[----:B------:R-:W-:-:S02]  /*0530*/  LOP3.LUT R42, R19, R24, RZ, 0x3c, !PT ;  /* 0x00000018132a7212 */ /* 0x000fc400078e3cff */
[----:B0-----:R-:W-:Y:S02]  /*0540*/  PRMT R24, R25, 0x8880, RZ ;  /* 0x0000888019187816 */ /* 0x001fe400000000ff */
[----:B------:R-:W-:Y:S02]  /*0550*/  LOP3.LUT R49, R23, R22, RZ, 0x3c, !PT ;  /* 0x0000001617317212 */ /* 0x000fe400078e3cff */
[----:B------:R-:W-:Y:S02]  /*0560*/  LOP3.LUT R41, R21, R20, RZ, 0x3c, !PT ;  /* 0x0000001415297212 */ /* 0x000fe400078e3cff */
[----:B--2---:R-:W-:Y:S02]  /*0570*/  PRMT R19, R28, 0x8880, RZ ;  /* 0x000088801c137816 */ /* 0x004fe400000000ff */
[----:B------:R-:W-:Y:S02]  /*0580*/  LOP3.LUT R50, R18, R17, RZ, 0x3c, !PT ;  /* 0x0000001112327212 */ /* 0x000fe400078e3cff */
[----:B-1----:R-:W-:-:S02]  /*0590*/  PRMT R17, R26, 0x8880, RZ ;  /* 0x000088801a117816 */ /* 0x002fc400000000ff */
[----:B---3--:R-:W-:Y:S02]  /*05a0*/  PRMT R18, R27, 0x8880, RZ ;  /* 0x000088801b127816 */ /* 0x008fe400000000ff */
[----:B----4-:R-:W-:Y:S02]  /*05b0*/  PRMT R20, R29, 0x8880, RZ ;  /* 0x000088801d147816 */ /* 0x010fe400000000ff */
[----:B------:R-:W-:Y:S02]  /*05c0*/  LOP3.LUT R33, R34, R33, RZ, 0x3c, !PT ;  /* 0x0000002122217212 */ /* 0x000fe400078e3cff */
[----:B-----5:R-:W-:Y:S02]  /*05d0*/  PRMT R21, R30, 0x8880, RZ ;  /* 0x000088801e157816 */ /* 0x020fe400000000ff */
[----:B------:R-:W-:Y:S02]  /*05e0*/  PRMT R22, R31, 0x8880, RZ ;  /* 0x000088801f167816 */ /* 0x000fe400000000ff */
[----:B------:R-:W-:-:S02]  /*05f0*/  PRMT R23, R32, 0x8880, RZ ;  /* 0x0000888020177816 */ /* 0x000fc400000000ff */
[----:B------:R-:W-:Y:S02]  /*0600*/  LOP3.LUT R14, R15, R14, RZ, 0x3c, !PT ;  /* 0x0000000e0f0e7212 */ /* 0x000fe400078e3cff */
[----:B------:R-:W-:Y:S02]  /*0610*/  PRMT R24, R24, 0x7710, RZ ;  /* 0x0000771018187816 */ /* 0x000fe400000000ff */
[----:B------:R-:W-:Y:S02]  /*0620*/  PRMT R17, R17, 0x7710, RZ ;  /* 0x0000771011117816 */ /* 0x000fe400000000ff */
[----:B------:R-:W-:Y:S02]  /*0630*/  PRMT R18, R18, 0x7710, RZ ;  /* 0x0000771012127816 */ /* 0x000fe400000000ff */
[----:B------:R-:W-:Y:S02]  /*0640*/  PRMT R19, R19, 0x7710, RZ ;  /* 0x0000771013137816 */ /* 0x000fe400000000ff */
[----:B------:R-:W-:-:S02]  /*0650*/  PRMT R20, R20, 0x7710, RZ ;  /* 0x0000771014147816 */ /* 0x000fc400000000ff */
[----:B------:R-:W-:Y:S02]  /*0660*/  LOP3.LUT R8, R8, R35, RZ, 0x3c, !PT ;  /* 0x0000002308087212 */ /* 0x000fe400078e3cff */
[----:B------:R-:W-:Y:S02]  /*0670*/  PRMT R21, R21, 0x7710, RZ ;  /* 0x0000771015157816 */ /* 0x000fe400000000ff */
[----:B------:R-:W-:Y:S02]  /*0680*/  LOP3.LUT R47, R47, R36, RZ, 0x3c, !PT ;  /* 0x000000242f2f7212 */ /* 0x000fe400078e3cff */
[----:B------:R-:W-:Y:S02]  /*0690*/  PRMT R22, R22, 0x7710, RZ ;  /* 0x0000771016167816 */ /* 0x000fe400000000ff */
[----:B------:R-:W-:Y:S02]  /*06a0*/  PRMT R23, R23, 0x7710, RZ ;  /* 0x0000771017177816 */ /* 0x000fe400000000ff */
[----:B------:R-:W-:-:S02]  /*06b0*/  SHF.R.U32.HI R24, RZ, 0x7, R24 ;  /* 0x00000007ff187819 */ /* 0x000fc40000011618 */
[----:B------:R-:W-:Y:S02]  /*06c0*/  PRMT R51, R33, 0x7610, R51 ;  /* 0x0000761021337816 */ /* 0x000fe40000000033 */
[----:B------:R-:W-:-:S07]  /*06d0*/  PRMT R40, R14, 0x7610, R40 ;  /* 0x000076100e287816 */ /* 0x000fce0000000028 */
.L_x_1:
[----:B0-----:R-:W0:Y:S02]  /*06e0*/  LDCU.64 UR16, c[0x0][0x390] ;  /* 0x00007200ff1077ac */ /* 0x001e240008000a00 */
[----:B0-----:R-:W-:-:S04]  /*06f0*/  ULEA UR4, UP0, UR14, UR16, 0x4 ;  /* 0x000000100e047291 */ /* 0x001fc8000f8020ff */
[----:B------:R-:W-:Y:S02]  /*0700*/  UIADD3.X UR15, UPT, UPT, URZ, UR17, URZ, UP0, !UPT ;  /* 0x00000011ff0f7290 */ /* 0x000fe400087fe4ff */
[----:B------:R-:W-:-:S04]  /*0710*/  IMAD.U32 R4, RZ, RZ, UR4 ;  /* 0x00000004ff047e24 */ /* 0x000fc8000f8e00ff */
[----:B------:R-:W-:-:S05]  /*0720*/  IMAD.U32 R5, RZ, RZ, UR15 ;  /* 0x0000000fff057e24 */ /* 0x000fca000f8e00ff */
[----:B------:R-:W2:Y:S04]  /*0730*/  LDG.E.U8 R39, desc[UR26][R4.64] ;  /* 0x0000001a04277981 */ /* 0x000ea8000c1e1100 */
[----:B------:R-:W3:Y:S04]  /*0740*/  LDG.E.U8 R6, desc[UR26][R4.64+0x8] ;  /* 0x0000081a04067981 */ /* 0x000ee8000c1e1100 */
[----:B------:R-:W4:Y:S04]  /*0750*/  LDG.E.U8 R38, desc[UR26][R4.64+0x9] ;  /* 0x0000091a04267981 */ /* 0x000f28000c1e1100 */
        /* <DEDUP_REMOVED lines=12> */
[----:B------:R0:W5:Y:S01]  /*0820*/  LDG.E.U8 R48, desc[UR26][R4.64+0xf] ;  /* 0x00000f1a04307981 */ /* 0x000162000c1e1100 */
[----:B------:R-:W-:-:S02]  /*0830*/  LOP3.LUT R52, R50, 0xffff, RZ, 0xc0, !PT ;  /* 0x0000ffff32347812 */ /* 0x000fc400078ec0ff */
[----:B------:R-:W-:Y:S02]  /*0840*/  LOP3.LUT R51, R51, 0xffff, RZ, 0xc0, !PT ;  /* 0x0000ffff33337812 */ /* 0x000fe400078ec0ff */
[----:B------:R-:W-:Y:S02]  /*0850*/  LOP3.LUT R50, R12, 0xffff, RZ, 0xc0, !PT ;  /* 0x0000ffff0c327812 */ /* 0x000fe400078ec0ff */
[----:B------:R-:W-:Y:S02]  /*0860*/  LOP3.LUT R13, R13, 0xffff, RZ, 0xc0, !PT ;  /* 0x0000ffff0d0d7812 */ /* 0x000fe400078ec0ff */
[C---:B------:R-:W-:Y:S02]  /*0870*/  LOP3.LUT R12, R51.reuse, 0xf0, RZ, 0xc0, !PT ;  /* 0x000000f0330c7812 */ /* 0x040fe400078ec0ff */
[----:B0-----:R-:W-:Y:S02]  /*0880*/  LOP3.LUT R5, R50, 0xf0, RZ, 0xc0, !PT ;  /* 0x000000f032057812 */ /* 0x001fe400078ec0ff */
[----:B------:R-:W-:-:S02]  /*0890*/  LOP3.LUT R51, R51, 0xf, RZ, 0xc0, !PT ;  /* 0x0000000f33337812 */ /* 0x000fc400078ec0ff */
[----:B------:R-:W-:Y:S02]  /*08a0*/  LOP3.LUT R50, R50, 0xf, RZ, 0xc0, !PT ;  /* 0x0000000f32327812 */ /* 0x000fe400078ec0ff */
[C---:B------:R-:W-:Y:S02]  /*08b0*/  LOP3.LUT R53, R13.reuse, 0xf0, RZ, 0xc0, !PT ;  /* 0x000000f00d357812 */ /* 0x040fe400078ec0ff */
[----:B------:R-:W-:Y:S02]  /*08c0*/  LOP3.LUT R4, R13, 0xf, RZ, 0xc0, !PT ;  /* 0x0000000f0d047812 */ /* 0x000fe400078ec0ff */
[C---:B------:R-:W-:Y:S02]  /*08d0*/  LOP3.LUT R13, R52.reuse, 0xf0, RZ, 0xc0, !PT ;  /* 0x000000f0340d7812 */ /* 0x040fe400078ec0ff */
[----:B------:R-:W-:Y:S01]  /*08e0*/  LOP3.LUT R52, R52, 0xf, RZ, 0xc0, !PT ;  /* 0x0000000f34347812 */ /* 0x000fe200078ec0ff */
[----:B------:R-:W-:Y:S01]  /*08f0*/  IMAD.IADD R12, R51, 0x1, R12 ;  /* 0x00000001330c7824 */ /* 0x000fe200078e020c */
[----:B------:R-:W-:Y:S01]  /*0900*/  LOP3.LUT R11, R11, 0xffff, RZ, 0xc0, !PT ;  /* 0x0000ffff0b0b7812 */ /* 0x000fe200078ec0ff */
[----:B------:R-:W-:Y:S01]  /*0910*/  IMAD.IADD R5, R50, 0x1, R5 ;  /* 0x0000000132057824 */ /* 0x000fe200078e0205 */
[----:B------:R-:W-:Y:S01]  /*0920*/  LOP3.LUT R9, R9, 0xffff, RZ, 0xc0, !PT ;  /* 0x0000ffff09097812 */ /* 0x000fe200078ec0ff */
[----:B------:R-:W-:Y:S01]  /*0930*/  IMAD.IADD R4, R4, 0x1, R53 ;  /* 0x0000000104047824 */ /* 0x000fe200078e0235 */
[----:B------:R-:W-:-:S02]  /*0940*/  LOP3.LUT R51, R10, 0xffff, RZ, 0xc0, !PT ;  /* 0x0000ffff0a337812 */ /* 0x000fc400078ec0ff */
[----:B------:R-:W-:Y:S01]  /*0950*/  LOP3.LUT R50, R49, 0xffff, RZ, 0xc0, !PT ;  /* 0x0000ffff31327812 */ /* 0x000fe200078ec0ff */
[----:B------:R-:W-:Y:S01]  /*0960*/  IMAD.IADD R13, R52, 0x1, R13 ;  /* 0x00000001340d7824 */ /* 0x000fe200078e020d */
[C---:B------:R-:W-:Y:S02]  /*0970*/  LOP3.LUT R49, R11.reuse, 0xf0, RZ, 0xc0, !PT ;  /* 0x000000f00b317812 */ /* 0x040fe400078ec0ff */
[----:B------:R-:W-:Y:S02]  /*0980*/  LOP3.LUT R53, R11, 0xf, RZ, 0xc0, !PT ;  /* 0x0000000f0b357812 */ /* 0x000fe400078ec0ff */
[C---:B------:R-:W-:Y:S02]  /*0990*/  LOP3.LUT R11, R9.reuse, 0xf0, RZ, 0xc0, !PT ;  /* 0x000000f0090b7812 */ /* 0x040fe400078ec0ff */
[----:B------:R-:W-:Y:S02]  /*09a0*/  LOP3.LUT R52, R9, 0xf, RZ, 0xc0, !PT ;  /* 0x0000000f09347812 */ /* 0x000fe400078ec0ff */
[----:B------:R-:W-:-:S02]  /*09b0*/  LOP3.LUT R10, R51, 0xf0, RZ, 0xc0, !PT ;  /* 0x000000f0330a7812 */ /* 0x000fc400078ec0ff */
[C---:B------:R-:W-:Y:S02]  /*09c0*/  LOP3.LUT R9, R50.reuse, 0xf0, RZ, 0xc0, !PT ;  /* 0x000000f032097812 */ /* 0x040fe400078ec0ff */
[----:B------:R-:W-:Y:S02]  /*09d0*/  LOP3.LUT R51, R51, 0xf, RZ, 0xc0, !PT ;  /* 0x0000000f33337812 */ /* 0x000fe400078ec0ff */
[----:B------:R-:W-:Y:S02]  /*09e0*/  LOP3.LUT R50, R50, 0xf, RZ, 0xc0, !PT ;  /* 0x0000000f32327812 */ /* 0x000fe400078ec0ff */
[----:B------:R-:W-:Y:S01]  /*09f0*/  LOP3.LUT R8, R8, 0xffff, RZ, 0xc0, !PT ;  /* 0x0000ffff08087812 */ /* 0x000fe200078ec0ff */
[----:B------:R-:W-:Y:S01]  /*0a00*/  IMAD.IADD R10, R51, 0x1, R10 ;  /* 0x00000001330a7824 */ /* 0x000fe200078e020a */
[----:B------:R-:W-:Y:S01]  /*0a10*/  LOP3.LUT R3, R3, 0xffff, RZ, 0xc0, !PT ;  /* 0x0000ffff03037812 */ /* 0x000fe200078ec0ff */
[----:B------:R-:W-:Y:S01]  /*0a20*/  IMAD.IADD R9, R50, 0x1, R9 ;  /* 0x0000000132097824 */ /* 0x000fe200078e0209 */
[----:B------:R-:W-:-:S02]  /*0a30*/  LOP3.LUT R51, R0, 0xffff, RZ, 0xc0, !PT ;  /* 0x0000ffff00337812 */ /* 0x000fc400078ec0ff */
[----:B------:R-:W-:Y:S01]  /*0a40*/  LOP3.LUT R50, R42, 0xffff, RZ, 0xc0, !PT ;  /* 0x0000ffff2a327812 */ /* 0x000fe200078ec0ff */
[----:B------:R-:W-:Y:S01]  /*0a50*/  IMAD.IADD R49, R53, 0x1, R49 ;  /* 0x0000000135317824 */ /* 0x000fe200078e0231 */
[----:B------:R-:W-:Y:S01]  /*0a60*/  LOP3.LUT R0, R8, 0xf0, RZ, 0xc0, !PT ;  /* 0x000000f008007812 */ /* 0x000fe200078ec0ff */
[----:B------:R-:W-:Y:S01]  /*0a70*/  IMAD.IADD R11, R52, 0x1, R11 ;  /* 0x00000001340b7824 */ /* 0x000fe200078e020b */
[----:B------:R-:W-:Y:S02]  /*0a80*/  LOP3.LUT R52, R8, 0xf, RZ, 0xc0, !PT ;  /* 0x0000000f08347812 */ /* 0x000fe400078ec0ff */
[C---:B------:R-:W-:Y:S02]  /*0a90*/  LOP3.LUT R42, R3.reuse, 0xf0, RZ, 0xc0, !PT ;  /* 0x000000f0032a7812 */ /* 0x040fe400078ec0ff */
[----:B------:R-:W-:Y:S02]  /*0aa0*/  LOP3.LUT R53, R3, 0xf, RZ, 0xc0, !PT ;  /* 0x0000000f03357812 */ /* 0x000fe400078ec0ff */
[----:B------:R-:W-:-:S02]  /*0ab0*/  LOP3.LUT R8, R51, 0xf0, RZ, 0xc0, !PT ;  /* 0x000000f033087812 */ /* 0x000fc400078ec0ff */
[C---:B------:R-:W-:Y:S02]  /*0ac0*/  LOP3.LUT R3, R50.reuse, 0xf0, RZ, 0xc0, !PT ;  /* 0x000000f032037812 */ /* 0x040fe400078ec0ff */
[----:B------:R-:W-:Y:S02]  /*0ad0*/  LOP3.LUT R51, R51, 0xf, RZ, 0xc0, !PT ;  /* 0x0000000f33337812 */ /* 0x000fe400078ec0ff */
        /* <DEDUP_REMOVED lines=11> */
[----:B------:R-:W-:Y:S02]  /*0b90*/  LOP3.LUT R41, R50, 0xf0, RZ, 0xc0, !PT ;  /* 0x000000f032297812 */ /* 0x000fe400078ec0ff */
[----:B------:R-:W-:Y:S02]  /*0ba0*/  LOP3.LUT R40, R53, 0xf0, RZ, 0xc0, !PT ;  /* 0x000000f035287812 */ /* 0x000fe400078ec0ff */
[----:B------:R-:W-:-:S02]  /*0bb0*/  LOP3.LUT R2, R51, 0xf0, RZ, 0xc0, !PT ;  /* 0x000000f033027812 */ /* 0x000fc400078ec0ff */
[----:B------:R-:W-:Y:S02]  /*0bc0*/  LOP3.LUT R50, R50, 0xf, RZ, 0xc0, !PT ;  /* 0x0000000f32327812 */ /* 0x000fe400078ec0ff */
[----:B------:R-:W-:Y:S02]  /*0bd0*/  LOP3.LUT R53, R53, 0xf, RZ, 0xc0, !PT ;  /* 0x0000000f35357812 */ /* 0x000fe400078ec0ff */
[----:B------:R-:W-:Y:S01]  /*0be0*/  LOP3.LUT R51, R51, 0xf, RZ, 0xc0, !PT ;  /* 0x0000000f33337812 */ /* 0x000fe200078ec0ff */
[----:B------:R-:W-:Y:S02]  /*0bf0*/  IMAD.IADD R41, R50, 0x1, R41 ;  /* 0x0000000132297824 */ /* 0x000fe400078e0229 */
[----:B------:R-:W-:Y:S02]  /*0c00*/  IMAD.IADD R40, R53, 0x1, R40 ;  /* 0x0000000135287824 */ /* 0x000fe400078e0228 */
[----:B------:R-:W-:Y:S02]  /*0c10*/  IMAD.IADD R2, R51, 0x1, R2 ;  /* 0x0000000133027824 */ /* 0x000fe400078e0202 */
[----:B------:R-:W-:Y:S01]  /*0c20*/  IMAD.IADD R47, R52, 0x1, R47 ;  /* 0x00000001342f7824 */ /* 0x000fe200078e022f */
[----:B------:R-:W2:Y:S08]  /*0c30*/  LDC.U8 R4, c[0x3][R4] ;  /* 0x00c0000004047b82 */ /* 0x000eb00000000000 */
[----:B------:R-:W3:Y:S08]  /*0c40*/  LDC.U8 R51, c[0x3][R0] ;  /* 0x00c0000000337b82 */ /* 0x000ef00000000000 */
[----:B------:R-:W4:Y:S08]  /*0c50*/  LDC.U8 R53, c[0x3][R42] ;  /* 0x00c000002a357b82 */ /* 0x000f300000000000 */
[----:B------:R-:W5:Y:S08]  /*0c60*/  LDC.U8 R13, c[0x3][R13] ;  /* 0x00c000000d0d7b82 */ /* 0x000f700000000000 */
[----:B------:R-:W0:Y:S08]  /*0c70*/  LDC.U8 R12, c[0x3][R12] ;  /* 0x00c000000c0c7b82 */ /* 0x000e300000000000 */
[----:B------:R-:W1:Y:S08]  /*0c80*/  LDC.U8 R5, c[0x3][R5] ;  /* 0x00c0000005057b82 */ /* 0x000e700000000000 */
        /* <DEDUP_REMOVED lines=9> */
[----:B------:R-:W1:Y:S01]  /*0d20*/  LDC.U8 R2, c[0x3][R2] ;  /* 0x00c0000002027b82 */ /* 0x000e620000000000 */
[----:B--2---:R-:W-:-:S02]  /*0d30*/  LOP3.LUT R39, R4, R39, RZ, 0x3c, !PT ;  /* 0x0000002704277212 */ /* 0x004fc400078e3cff */
[----:B---3--:R-:W-:Y:S02]  /*0d40*/  LOP3.LUT R6, R51, R6, RZ, 0x3c, !PT ;  /* 0x0000000633067212 */ /* 0x008fe400078e3cff */
[----:B----4-:R-:W-:Y:S02]  /*0d50*/  LOP3.LUT R53, R53, R38, RZ, 0x3c, !PT ;  /* 0x0000002635357212 */ /* 0x010fe400078e3cff */
[----:B-----5:R-:W-:Y:S02]  /*0d60*/  LOP3.LUT R4, R13, R46, RZ, 0x3c, !PT ;  /* 0x0000002e0d047212 */ /* 0x020fe400078e3cff */
[----:B0-----:R-:W-:Y:S02]  /*0d70*/  LOP3.LUT R34, R12, R34, RZ, 0x3c, !PT ;  /* 0x000000220c227212 */ /* 0x001fe400078e3cff */
[----:B-1----:R-:W-:Y:S02]  /*0d80*/  LOP3.LUT R45, R5, R45, RZ, 0x3c, !PT ;  /* 0x0000002d052d7212 */ /* 0x002fe400078e3cff */
[----:B------:R-:W-:-:S02]  /*0d90*/  LOP3.LUT R35, R49, R35, RZ, 0x3c, !PT ;  /* 0x0000002331237212 */ /* 0x000fc400078e3cff */
[----:B------:R-:W-:Y:S02]  /*0da0*/  LOP3.LUT R44, R11, R44, RZ, 0x3c, !PT ;  /* 0x0000002c0b2c7212 */ /* 0x000fe400078e3cff */
[----:B------:R-:W-:Y:S02]  /*0db0*/  LOP3.LUT R14, R10, R14, RZ, 0x3c, !PT ;  /* 0x0000000e0a0e7212 */ /* 0x000fe400078e3cff */
[----:B------:R-:W-:Y:S02]  /*0dc0*/  LOP3.LUT R43, R9, R43, RZ, 0x3c, !PT ;  /* 0x0000002b092b7212 */ /* 0x000fe400078e3cff */
[----:B------:R-:W-:Y:S02]  /*0dd0*/  LOP3.LUT R15, R8, R15, RZ, 0x3c, !PT ;  /* 0x0000000f080f7212 */ /* 0x000fe400078e3cff */
[----:B------:R-:W-:Y:S02]  /*0de0*/  LOP3.LUT R50, R50, R37, RZ, 0x3c, !PT ;  /* 0x0000002532327212 */ /* 0x000fe400078e3cff */
[----:B------:R-:W-:-:S02]  /*0df0*/  LOP3.LUT R33, R52, R33, RZ, 0x3c, !PT ;  /* 0x0000002134217212 */ /* 0x000fc400078e3cff */
[----:B------:R-:W-:Y:S02]  /*0e00*/  LOP3.LUT R36, R41, R36, RZ, 0x3c, !PT ;  /* 0x0000002429247212 */ /* 0x000fe400078e3cff */
[----:B------:R-:W-:Y:S02]  /*0e10*/  LOP3.LUT R7, R40, R7, RZ, 0x3c, !PT ;  /* 0x0000000728077212 */ /* 0x000fe400078e3cff */
[----:B------:R-:W-:Y:S02]  /*0e20*/  LOP3.LUT R48, R2, R48, RZ, 0x3c, !PT ;  /* 0x0000003002307212 */ /* 0x000fe400078e3cff */
[----:B------:R-:W-:Y:S02]  /*0e30*/  PRMT R53, R6, 0x3340, R53 ;  /* 0x0000334006357816 */ /* 0x000fe40000000035 */
[----:B------:R-:W-:Y:S02]  /*0e40*/  PRMT R4, R39, 0x3340, R4 ;  /* 0x0000334027047816 */ /* 0x000fe40000000004 */
[----:B------:R-:W-:-:S02]  /*0e50*/  PRMT R45, R34, 0x3340, R45 ;  /* 0x00003340222d7816 */ /* 0x000fc4000000002d */
[----:B------:R-:W-:Y:S02]  /*0e60*/  PRMT R44, R35, 0x3340, R44 ;  /* 0x00003340232c7816 */ /* 0x000fe4000000002c */
[----:B------:R-:W-:Y:S02]  /*0e70*/  PRMT R5, R14, 0x3340, R43 ;  /* 0x000033400e057816 */ /* 0x000fe4000000002b */
[----:B------:R-:W-:Y:S02]  /*0e80*/  PRMT R6, R15, 0x3340, R50 ;  /* 0x000033400f067816 */ /* 0x000fe40000000032 */
[----:B------:R-:W-:Y:S02]  /*0e90*/  PRMT R36, R33, 0x3340, R36 ;  /* 0x0000334021247816 */ /* 0x000fe40000000024 */
[----:B------:R-:W-:Y:S02]  /*0ea0*/  PRMT R7, R7, 0x3340, R48 ;  /* 0x0000334007077816 */ /* 0x000fe40000000030 */
[----:B------:R-:W-:-:S02]  /*0eb0*/  PRMT R4, R4, 0x5410, R45 ;  /* 0x0000541004047816 */ /* 0x000fc4000000002d */
[----:B------:R-:W-:Y:S02]  /*0ec0*/  PRMT R5, R44, 0x5410, R5 ;  /* 0x000054102c057816 */ /* 0x000fe40000000005 */
[----:B------:R-:W-:Y:S02]  /*0ed0*/  PRMT R6, R53, 0x5410, R6 ;  /* 0x0000541035067816 */ /* 0x000fe40000000006 */
[----:B------:R-:W-:-:S05]  /*0ee0*/  PRMT R7, R36, 0x5410, R7 ;  /* 0x0000541024077816 */ /* 0x000fca0000000007 */
[----:B------:R0:W-:Y:S01]  /*0ef0*/  STL.128 [R1], R4 ;  /* 0x0000000401007387 */ /* 0x0001e20000100c00 */
[----:B------:R-:W-:Y:S01]  /*0f00*/  UMOV UR4, URZ ;  /* 0x000000ff00047c82 */ /* 0x000fe20008000000 */
[----:B------:R-:W-:-:S05]  /*0f10*/  UMOV UR15, UR9 ;  /* 0x00000009000f7c82 */ /* 0x000fca0008000000 */
.L_x_0:
[----:B------:R-:W2:Y:S04]  /*0f20*/  LDL.S8 R10, [UR15+-0x8] ;  /* 0xfffff80fff0a7983 */ /* 0x000ea80008100200 */
[----:B------:R-:W3:Y:S04]  /*0f30*/  LDL.S8 R39, [UR15+-0x4] ;  /* 0xfffffc0fff277983 */ /* 0x000ee80008100200 */
[----:B------:R-:W4:Y:S04]  /*0f40*/  LDL.S8 R15, [UR15] ;  /* 0x0000000fff0f7983 */ /* 0x000f280008100200 */
[----:B0-----:R-:W5:Y:S01]  /*0f50*/  LDL.S8 R6, [UR15+0x4] ;  /* 0x0000040fff067983 */ /* 0x001f620008100200 */
[----:B------:R-:W-:Y:S01]  /*0f60*/  LOP3.LUT R3, R18, 0x1, RZ, 0xc0, !PT ;  /* 0x0000000112037812 */ /* 0x000fe200078ec0ff */
[C---:B------:R-:W-:Y:S01]  /*0f70*/  IMAD.SHL.U32 R7, R17.reuse, 0x40, RZ ;  /* 0x0000004011077824 */ /* 0x040fe200078e00ff */
[----:B------:R-:W-:-:S03]  /*0f80*/  LOP3.LUT R9, R17, 0x1, RZ, 0xc0, !PT ;  /* 0x0000000111097812 */ /* 0x000fc600078ec0ff */
[----:B------:R-:W-:Y:S01]  /*0f90*/  IMAD.MOV R13, RZ, RZ, -R3 ;  /* 0x000000ffff0d7224 */ /* 0x000fe200078e0a03 */
[----:B------:R-:W-:Y:S01]  /*0fa0*/  PRMT R11, R7, 0x8880, RZ ;  /* 0x00008880070b7816 */ /* 0x000fe200000000ff */
[----:B------:R-:W-:-:S03]  /*0fb0*/  IMAD.MOV R14, RZ, RZ, -R9 ;  /* 0x000000ffff0e7224 */ /* 0x000fc600078e0a09 */
[----:B------:R-:W-:Y:S01]  /*0fc0*/  PRMT R13, R13, 0x7710, RZ ;  /* 0x000077100d0d7816 */ /* 0x000fe200000000ff */
[----:B------:R-:W-:Y:S01]  /*0fd0*/  IMAD.MOV.U32 R9, RZ, RZ, R11 ;  /* 0x000000ffff097224 */ /* 0x000fe200078e000b */
[----:B------:R-:W-:Y:S02]  /*0fe0*/  ULOP3.LUT UP2, URZ, UR37, 0x1, URZ, 0xc0, !UPT ;  /* 0x0000000125ff7892 */ /* 0x000fe4000f84c0ff */
[----:B------:R-:W-:Y:S02]  /*0ff0*/  ULOP3.LUT UP1, URZ, UR37, 0x2, URZ, 0xc0, !UPT ;  /* 0x0000000225ff7892 */ /* 0x000fe4000f82c0ff */
[----:B------:R-:W-:Y:S01]  /*1000*/  SHF.R.S32.HI R9, RZ, 0x7, R9 ;  /* 0x00000007ff097819 */ /* 0x000fe20000011409 */
[----:B------:R-:W-:Y:S01]  /*1010*/  ULOP3.LUT UP0, URZ, UR37, 0x4, URZ, 0xc0, !UPT ;  /* 0x0000000425ff7892 */ /* 0x000fe2000f80c0ff */
[----:B------:R-:W-:Y:S02]  /*1020*/  PRMT R14, R14, 0x7710, RZ ;  /* 0x000077100e0e7816 */ /* 0x000fe400000000ff */
[----:B------:R-:W-:-:S02]  /*1030*/  LOP3.LUT P6, RZ, R31, 0x1, RZ, 0xc0, !PT ;  /* 0x000000011fff7812 */ /* 0x000fc400078cc0ff */
[----:B------:R-:W-:Y:S02]  /*1040*/  PLOP3.LUT P5, PT, PT, PT, UP2, 0x40, 0x4 ;  /* 0x000000000004781c */ /* 0x000fe40003fae828 */
[C---:B------:R-:W-:Y:S02]  /*1050*/  LOP3.LUT P4, RZ, R31.reuse, 0x2, RZ, 0xc0, !PT ;  /* 0x000000021fff7812 */ /* 0x040fe4000788c0ff */
[----:B------:R-:W-:Y:S02]  /*1060*/  PLOP3.LUT P3, PT, PT, PT, UP1, 0x40, 0x4 ;  /* 0x000000000004781c */ /* 0x000fe40003f6e818 */
[----:B------:R-:W-:Y:S01]  /*1070*/  LOP3.LUT P2, RZ, R31, 0x4, RZ, 0xc0, !PT ;  /* 0x000000041fff7812 */ /* 0x000fe2000784c0ff */
[----:B------:R-:W-:Y:S02]  /*1080*/  ULOP3.LUT UP1, URZ, UR37, 0x8, URZ, 0xc0, !UPT ;  /* 0x0000000825ff7892 */ /* 0x000fe4000f82c0ff */
[----:B------:R-:W-:Y:S02]  /*1090*/  USHF.L.U32 UR18, UR5, 0x6, URZ ;  /* 0x0000000605127899 */ /* 0x000fe400080006ff */
[----:B------:R-:W-:-:S02]  /*10a0*/  USHF.L.U32 UR16, UR5, 0x4, URZ ;  /* 0x0000000405107899 */ /* 0x000fc400080006ff */
[----:B------:R-:W-:Y:S02]  /*10b0*/  UPRMT UR20, UR18, 0x8880, URZ ;  /* 0x0000888012147896 */ /* 0x000fe400080000ff */
[----:B------:R-:W-:Y:S02]  /*10c0*/  UPRMT UR18, UR16, 0x8880, URZ ;  /* 0x0000888010127896 */ /* 0x000fe400080000ff */
[----:B------:R-:W-:Y:S02]  /*10d0*/  ULOP3.LUT UR19, UR5, 0x1, URZ, 0xc0, !UPT ;  /* 0x0000000105137892 */ /* 0x000fe4000f8ec0ff */
[----:B------:R-:W-:Y:S01]  /*10e0*/  USHF.L.U32 UR17, UR5, 0x5, URZ ;  /* 0x0000000505117899 */ /* 0x000fe200080006ff */
[----:B------:R-:W-:Y:S02]  /*10f0*/  UMOV UR16, UR20 ;  /* 0x0000001400107c82 */ /* 0x000fe40008000000 */
[----:B------:R-:W-:Y:S02]  /*1100*/  USHF.R.S32.HI UR16, URZ, 0x7, UR16 ;  /* 0x00000007ff107899 */ /* 0x000fe40008011410 */
[----:B------:R-:W-:-:S02]  /*1110*/  UIADD3 UR19, UPT, UPT, URZ, -UR19, URZ ;  /* 0x80000013ff137290 */ /* 0x000fc4000fffe0ff */
[----:B------:R-:W-:Y:S02]  /*1120*/  UPRMT UR17, UR17, 0x8880, URZ ;  /* 0x0000888011117896 */ /* 0x000fe400080000ff */
[----:B------:R-:W-:Y:S02]  /*1130*/  UPRMT UR19, UR19, 0x7710, URZ ;  /* 0x0000771013137896 */ /* 0x000fe400080000ff */
[----:B------:R-:W-:Y:S01]  /*1140*/  USHF.R.S32.HI UR17, URZ, 0x7, UR17 ;  /* 0x00000007ff117899 */ /* 0x000fe20008011411 */
[C---:B--2---:R-:W-:Y:S01]  /*1150*/  ISETP.GE.AND P0, PT, R10.reuse, RZ, PT ;  /* 0x000000ff0a00720c */ /* 0x044fe20003f06270 */
[----:B------:R-:W-:-:S12]  /*1160*/  IMAD.SHL.U32 R8, R10, 0x2, RZ ;  /* 0x000000020a087824 */ /* 0x000fd800078e00ff */
[----:B------:R-:W-:-:S04]  /*1170*/  @!P0 LOP3.LUT R8, R8, 0x1b, RZ, 0x3c, !PT ;  /* 0x0000001b08088812 */ /* 0x000fc800078e3cff */
[----:B-1----:R-:W-:-:S04]  /*1180*/  PRMT R0, R8, 0x8880, RZ ;  /* 0x0000888008007816 */ /* 0x002fc800000000ff */
[----:B------:R-:W-:Y:S01]  /*1190*/  ISETP.GE.AND P0, PT, R0, RZ, PT ;  /* 0x000000ff0000720c */ /* 0x000fe20003f06270 */
[----:B------:R-:W-:-:S12]  /*11a0*/  IMAD.SHL.U32 R0, R8, 0x2, RZ ;  /* 0x0000000208007824 */ /* 0x000fd800078e00ff */
[----:B------:R-:W-:-:S04]  /*11b0*/  @!P0 LOP3.LUT R0, R0, 0x1b, RZ, 0x3c, !PT ;  /* 0x0000001b00008812 */ /* 0x000fc800078e3cff */
[----:B------:R-:W-:-:S04]  /*11c0*/  PRMT R2, R0, 0x8880, RZ ;  /* 0x0000888000027816 */ /* 0x000fc800000000ff */
[----:B------:R-:W-:Y:S01]  /*11d0*/  ISETP.GE.AND P0, PT, R2, RZ, PT ;  /* 0x000000ff0200720c */ /* 0x000fe20003f06270 */
[----:B------:R-:W-:-:S12]  /*11e0*/  IMAD.SHL.U32 R5, R0, 0x2, RZ ;  /* 0x0000000200057824 */ /* 0x000fd800078e00ff */
[----:B------:R-:W-:-:S04]  /*11f0*/  @!P0 LOP3.LUT R5, R5, 0x1b, RZ, 0x3c, !PT ;  /* 0x0000001b05058812 */ /* 0x000fc800078e3cff */
[----:B------:R-:W-:-:S04]  /*1200*/  PRMT R2, R5, 0x8880, RZ ;  /* 0x0000888005027816 */ /* 0x000fc800000000ff */
[----:B------:R-:W-:Y:S01]  /*1210*/  ISETP.GE.AND P0, PT, R2, RZ, PT ;  /* 0x000000ff0200720c */ /* 0x000fe20003f06270 */
[----:B------:R-:W-:Y:S01]  /*1220*/  IMAD.SHL.U32 R4, R5, 0x2, RZ ;  /* 0x0000000205047824 */ /* 0x000fe200078e00ff */
[----:B---3--:R-:W-:-:S11]  /*1230*/  ISETP.GE.AND P1, PT, R39, RZ, PT ;  /* 0x000000ff2700720c */ /* 0x008fd60003f26270 */
[----:B------:R-:W-:-:S04]  /*1240*/  @!P0 LOP3.LUT R4, R4, 0x1b, RZ, 0x3c, !PT ;  /* 0x0000001b04048812 */ /* 0x000fc800078e3cff */
[----:B------:R-:W-:-:S04]  /*1250*/  PRMT R2, R4, 0x8880, RZ ;  /* 0x0000888004027816 */ /* 0x000fc800000000ff */
[----:B------:R-:W-:Y:S01]  /*1260*/  ISETP.GE.AND P0, PT, R2, RZ, PT ;  /* 0x000000ff0200720c */ /* 0x000fe20003f06270 */
[----:B------:R-:W-:Y:S02]  /*1270*/  IMAD.SHL.U32 R2, R18, 0x40, RZ ;  /* 0x0000004012027824 */ /* 0x000fe400078e00ff */
[----:B------:R-:W-:-:S03]  /*1280*/  IMAD.SHL.U32 R3, R4, 0x2, RZ ;  /* 0x0000000204037824 */ /* 0x000fc600078e00ff */
[----:B------:R-:W-:Y:S01]  /*1290*/  PRMT R7, R2, 0x8880, RZ ;  /* 0x0000888002077816 */ /* 0x000fe200000000ff */
[----:B------:R-:W-:-:S03]  /*12a0*/  IMAD.SHL.U32 R2, R39, 0x2, RZ ;  /* 0x0000000227027824 */ /* 0x000fc600078e00ff */
[----:B------:R-:W-:-:S03]  /*12b0*/  SHF.R.S32.HI R7, RZ, 0x7, R7 ;  /* 0x00000007ff077819 */ /* 0x000fc60000011407 */
[----:B------:R-:W-:Y:S02]  /*12c0*/  @!P0 LOP3.LUT R3, R3, 0x1b, RZ, 0x3c, !PT ;  /* 0x0000001b03038812 */ /* 0x000fe400078e3cff */
[----:B------:R-:W-:Y:S02]  /*12d0*/  @!P1 LOP3.LUT R2, R2, 0x1b, RZ, 0x3c, !PT ;  /* 0x0000001b02029812 */ /* 0x000fe400078e3cff */
[----:B------:R-:W-:Y:S02]  /*12e0*/  PRMT R11, R3, 0x8880, RZ ;  /* 0x00008880030b7816 */ /* 0x000fe400000000ff */
[-C--:B------:R-:W-:Y:S02]  /*12f0*/  LOP3.LUT R7, R7, R8.reuse, RZ, 0xc0, !PT ;  /* 0x0000000807077212 */ /* 0x080fe400078ec0ff */
[----:B------:R-:W-:Y:S02]  /*1300*/  PRMT R12, R2, 0x8880, RZ ;  /* 0x00008880020c7816 */ /* 0x000fe400000000ff */
[----:B------:R-:W-:Y:S01]  /*1310*/  LOP3.LUT R7, R7, R13, R10, 0x78, !PT ;  /* 0x0000000d07077212 */ /* 0x000fe200078e780a */
[----:B------:R-:W-:Y:S01]  /*1320*/  IMAD.SHL.U32 R13, R17, 0x20, RZ ;  /* 0x00000020110d7824 */ /* 0x000fe200078e00ff */
[----:B------:R-:W-:Y:S01]  /*1330*/  ISETP.GE.AND P1, PT, R11, RZ, PT ;  /* 0x000000ff0b00720c */ /* 0x000fe20003f26270 */
[----:B------:R-:W-:Y:S01]  /*1340*/  IMAD.SHL.U32 R11, R18, 0x20, RZ ;  /* 0x00000020120b7824 */ /* 0x000fe200078e00ff */
[----:B------:R-:W-:Y:S01]  /*1350*/  ISETP.GE.AND P0, PT, R12, RZ, PT ;  /* 0x000000ff0c00720c */ /* 0x000fe20003f06270 */
[----:B------:R-:W-:Y:S01]  /*1360*/  IMAD.SHL.U32 R12, R17, 0x10, RZ ;  /* 0x00000010110c7824 */ /* 0x000fe200078e00ff */
[----:B------:R-:W-:-:S02]  /*1370*/  LOP3.LUT R9, R9, R8, RZ, 0xc0, !PT ;  /* 0x0000000809097212 */ /* 0x000fc400078ec0ff */
[----:B------:R-:W-:Y:S02]  /*1380*/  PRMT R13, R13, 0x8880, RZ ;  /* 0x000088800d0d7816 */ /* 0x000fe400000000ff */
[----:B------:R-:W-:Y:S02]  /*1390*/  PRMT R11, R11, 0x8880, RZ ;  /* 0x000088800b0b7816 */ /* 0x000fe400000000ff */
[----:B------:R-:W-:Y:S02]  /*13a0*/  LOP3.LUT R9, R9, R14, R10, 0x78, !PT ;  /* 0x0000000e09097212 */ /* 0x000fe400078e780a */
[----:B------:R-:W-:Y:S02]  /*13b0*/  PRMT R12, R12, 0x8880, RZ ;  /* 0x000088800c0c7816 */ /* 0x000fe400000000ff */
[----:B------:R-:W-:Y:S02]  /*13c0*/  SEL R14, R10, RZ, P6 ;  /* 0x000000ff0a0e7207 */ /* 0x000fe40003000000 */
[----:B------:R-:W-:-:S02]  /*13d0*/  SHF.R.S32.HI R13, RZ, 0x7, R13 ;  /* 0x00000007ff0d7819 */ /* 0x000fc4000001140d */
[----:B------:R-:W-:Y:S02]  /*13e0*/  SHF.R.S32.HI R11, RZ, 0x7, R11 ;  /* 0x00000007ff0b7819 */ /* 0x000fe4000001140b */
[----:B------:R-:W-:Y:S02]  /*13f0*/  PLOP3.LUT P6, PT, PT, PT, UP0, 0x40, 0x4 ;  /* 0x000000000004781c */ /* 0x000fe40003fce808 */
[----:B------:R-:W-:Y:S02]  /*1400*/  SEL R41, R10, RZ, !P5 ;  /* 0x000000ff0a297207 */ /* 0x000fe40006800000 */
[----:B------:R-:W-:Y:S02]  /*1410*/  SHF.R.S32.HI R10, RZ, 0x7, R12 ;  /* 0x00000007ff0a7819 */ /* 0x000fe4000001140c */
[C---:B------:R-:W-:Y:S02]  /*1420*/  SEL R33, R8.reuse, RZ, P4 ;  /* 0x000000ff08217207 */ /* 0x040fe40002000000 */
[----:B------:R-:W-:-:S02]  /*1430*/  SEL R34, R8, RZ, !P3 ;  /* 0x000000ff08227207 */ /* 0x000fc40005800000 */
[-C--:B------:R-:W-:Y:S02]  /*1440*/  LOP3.LUT R8, R13, R0.reuse, RZ, 0xc0, !PT ;  /* 0x000000000d087212 */ /* 0x080fe400078ec0ff */
[----:B------:R-:W-:Y:S02]  /*1450*/  LOP3.LUT R12, R11, R0, RZ, 0xc0, !PT ;  /* 0x000000000b0c7212 */ /* 0x000fe400078ec0ff */
[C---:B------:R-:W-:Y:S02]  /*1460*/  SEL R11, R0.reuse, RZ, P2 ;  /* 0x000000ff000b7207 */ /* 0x040fe40001000000 */
[----:B------:R-:W-:Y:S01]  /*1470*/  SEL R13, R0, RZ, !P6 ;  /* 0x000000ff000d7207 */ /* 0x000fe20007000000 */
[----:B------:R-:W-:Y:S01]  /*1480*/  IMAD.SHL.U32 R0, R18, 0x10, RZ ;  /* 0x0000001012007824 */ /* 0x000fe200078e00ff */
[----:B------:R-:W-:Y:S02]  /*1490*/  LOP3.LUT R10, R10, R5, RZ, 0xc0, !PT ;  /* 0x000000050a0a7212 */ /* 0x000fe400078ec0ff */
[----:B------:R-:W-:-:S02]  /*14a0*/  LOP3.LUT R41, R13, R34, R41, 0x96, !PT ;  /* 0x000000220d297212 */ /* 0x000fc400078e9629 */
[----:B------:R-:W-:Y:S01]  /*14b0*/  PRMT R13, R0, 0x8880, RZ ;  /* 0x00008880000d7816 */ /* 0x000fe200000000ff */
[----:B------:R-:W-:Y:S01]  /*14c0*/  IMAD.SHL.U32 R42, R3, 0x2, RZ ;  /* 0x00000002032a7824 */ /* 0x000fe200078e00ff */
[----:B------:R-:W-:Y:S01]  /*14d0*/  LOP3.LUT R8, R10, R8, R9, 0x96, !PT ;  /* 0x000000080a087212 */ /* 0x000fe200078e9609 */
[----:B------:R-:W-:Y:S02]  /*14e0*/  IMAD.SHL.U32 R0, R2, 0x2, RZ ;  /* 0x0000000202007824 */ /* 0x000fe400078e00ff */
[----:B------:R-:W-:Y:S01]  /*14f0*/  IMAD.MOV.U32 R10, RZ, RZ, R13 ;  /* 0x000000ffff0a7224 */ /* 0x000fe200078e000d */
[----:B------:R-:W-:Y:S02]  /*1500*/  @!P1 LOP3.LUT R42, R42, 0x1b, RZ, 0x3c, !PT ;  /* 0x0000001b2a2a9812 */ /* 0x000fe400078e3cff */
[----:B------:R-:W-:Y:S02]  /*1510*/  @!P0 LOP3.LUT R0, R0, 0x1b, RZ, 0x3c, !PT ;  /* 0x0000001b00008812 */ /* 0x000fe400078e3cff */
[----:B------:R-:W-:-:S02]  /*1520*/  SHF.R.S32.HI R10, RZ, 0x7, R10 ;  /* 0x00000007ff0a7819 */ /* 0x000fc4000001140a */
[C---:B------:R-:W-:Y:S02]  /*1530*/  LOP3.LUT P0, RZ, R31.reuse, 0x10, RZ, 0xc0, !PT ;  /* 0x000000101fff7812 */ /* 0x040fe4000780c0ff */
[----:B------:R-:W-:Y:S02]  /*1540*/  PRMT R9, R42, 0x8880, RZ ;  /* 0x000088802a097816 */ /* 0x000fe400000000ff */
[----:B------:R-:W-:Y:S02]  /*1550*/  LOP3.LUT P2, RZ, R31, 0x8, RZ, 0xc0, !PT ;  /* 0x000000081fff7812 */ /* 0x000fe4000784c0ff */
[----:B------:R-:W-:Y:S02]  /*1560*/  LOP3.LUT R10, R10, R5, RZ, 0xc0, !PT ;  /* 0x000000050a0a7212 */ /* 0x000fe400078ec0ff */
[----:B------:R-:W-:Y:S02]  /*1570*/  PRMT R13, R0, 0x8880, RZ ;  /* 0x00008880000d7816 */ /* 0x000fe400000000ff */
[----:B------:R-:W-:-:S02]  /*1580*/  SEL R47, R4, RZ, P0 ;  /* 0x000000ff042f7207 */ /* 0x000fc40000000000 */
[----:B------:R-:W-:Y:S02]  /*1590*/  LOP3.LUT R11, R11, R33, R14, 0x96, !PT ;  /* 0x000000210b0b7212 */ /* 0x000fe400078e960e */
[----:B------:R-:W-:Y:S01]  /*15a0*/  ISETP.GE.AND P0, PT, R9, RZ, PT ;  /* 0x000000ff0900720c */ /* 0x000fe20003f06270 */
[----:B------:R-:W-:Y:S01]  /*15b0*/  IMAD.SHL.U32 R9, R18, 0x8, RZ ;  /* 0x0000000812097824 */ /* 0x000fe200078e00ff */
[----:B------:R-:W-:Y:S02]  /*15c0*/  SEL R14, R5, RZ, P2 ;  /* 0x000000ff050e7207 */ /* 0x000fe40001000000 */
[----:B------:R-:W-:Y:S01]  /*15d0*/  LOP3.LUT R7, R10, R12, R7, 0x96, !PT ;  /* 0x0000000c0a077212 */ /* 0x000fe200078e9607 */
[----:B------:R-:W-:Y:S01]  /*15e0*/  IMAD.SHL.U32 R10, R17, 0x8, RZ ;  /* 0x00000008110a7824 */ /* 0x000fe200078e00ff */
[----:B------:R-:W-:Y:S01]  /*15f0*/  ISETP.GE.AND P2, PT, R13, RZ, PT ;  /* 0x000000ff0d00720c */ /* 0x000fe20003f46270 */
[----:B------:R-:W-:Y:S01]  /*1600*/  ULOP3.LUT UP0, URZ, UR37, 0x10, URZ, 0xc0, !UPT ;  /* 0x0000001025ff7892 */ /* 0x000fe2000f80c0ff */
[----:B------:R-:W-:-:S02]  /*1610*/  LOP3.LUT R47, R47, R14, R11, 0x96, !PT ;  /* 0x0000000e2f2f7212 */ /* 0x000fc400078e960b */
[----:B------:R-:W-:Y:S02]  /*1620*/  PRMT R9, R9, 0x8880, RZ ;  /* 0x0000888009097816 */ /* 0x000fe400000000ff */
[----:B------:R-:W-:Y:S01]  /*1630*/  PRMT R11, R10, 0x8880, RZ ;  /* 0x000088800a0b7816 */ /* 0x000fe200000000ff */
[----:B------:R-:W-:Y:S01]  /*1640*/  IMAD.SHL.U32 R40, R0, 0x2, RZ ;  /* 0x0000000200287824 */ /* 0x000fe200078e00ff */
[----:B------:R-:W-:Y:S02]  /*1650*/  SHF.R.S32.HI R9, RZ, 0x7, R9 ;  /* 0x00000007ff097819 */ /* 0x000fe40000011409 */
[----:B------:R-:W-:Y:S02]  /*1660*/  PLOP3.LUT P4, PT, PT, PT, UP0, 0x40, 0x4 ;  /* 0x000000000004781c */ /* 0x000fe40003f8e808 */
[----:B------:R-:W-:Y:S02]  /*1670*/  SHF.R.S32.HI R11, RZ, 0x7, R11 ;  /* 0x00000007ff0b7819 */ /* 0x000fe4000001140b */
[----:B------:R-:W-:-:S02]  /*1680*/  LOP3.LUT R10, R9, R4, RZ, 0xc0, !PT ;  /* 0x00000004090a7212 */ /* 0x000fc400078ec0ff */
[----:B------:R-:W-:Y:S02]  /*1690*/  @!P2 LOP3.LUT R40, R40, 0x1b, RZ, 0x3c, !PT ;  /* 0x0000001b2828a812 */ /* 0x000fe400078e3cff */
[----:B------:R-:W-:Y:S02]  /*16a0*/  LOP3.LUT R11, R11, R4, RZ, 0xc0, !PT ;  /* 0x000000040b0b7212 */ /* 0x000fe400078ec0ff */
[----:B------:R-:W-:Y:S01]  /*16b0*/  SEL R9, R4, RZ, !P4 ;  /* 0x000000ff04097207 */ /* 0x000fe20006000000 */
[----:B------:R-:W-:Y:S01]  /*16c0*/  IMAD.SHL.U32 R4, R17, 0x2, RZ ;  /* 0x0000000211047824 */ /* 0x000fe200078e00ff */
[----:B------:R-:W-:Y:S02]  /*16d0*/  PLOP3.LUT P3, PT, PT, PT, UP1, 0x40, 0x4 ;  /* 0x000000000004781c */ /* 0x000fe40003f6e818 */
[----:B------:R-:W-:Y:S02]  /*16e0*/  LOP3.LUT P1, RZ, R26, 0x20, RZ, 0xc0, !PT ;  /* 0x000000201aff7812 */ /* 0x000fe4000782c0ff */
[----:B------:R-:W-:-:S02]  /*16f0*/  PRMT R13, R40, 0x8880, RZ ;  /* 0x00008880280d7816 */ /* 0x000fc400000000ff */
[----:B------:R-:W-:Y:S02]  /*1700*/  SEL R12, R5, RZ, !P3 ;  /* 0x000000ff050c7207 */ /* 0x000fe40005800000 */
[----:B------:R-:W-:Y:S02]  /*1710*/  SEL R5, R3, RZ, P1 ;  /* 0x000000ff03057207 */ /* 0x000fe40000800000 */
[----:B------:R-:W-:Y:S02]  /*1720*/  PRMT R4, R4, 0x8880, RZ ;  /* 0x0000888004047816 */ /* 0x000fe400000000ff */
[----:B------:R-:W-:Y:S01]  /*1730*/  ISETP.GE.AND P2, PT, R13, RZ, PT ;  /* 0x000000ff0d00720c */ /* 0x000fe20003f46270 */
[----:B------:R-:W-:Y:S01]  /*1740*/  IMAD.SHL.U32 R35, R42, 0x2, RZ ;  /* 0x000000022a237824 */ /* 0x000fe200078e00ff */
[----:B------:R-:W-:Y:S01]  /*1750*/  LOP3.LUT R8, R5, R11, R8, 0x96, !PT ;  /* 0x0000000b05087212 */ /* 0x000fe200078e9608 */
[----:B------:R-:W-:Y:S01]  /*1760*/  IMAD.MOV.U32 R5, RZ, RZ, R4 ;  /* 0x000000ffff057224 */ /* 0x000fe200078e0004 */
[----:B------:R-:W-:Y:S01]  /*1770*/  SHF.R.U32.HI R4, RZ, 0x7, R17 ;  /* 0x00000007ff047819 */ /* 0x000fe20000011611 */
[----:B------:R-:W-:Y:S01]  /*1780*/  IMAD.SHL.U32 R37, R40, 0x2, RZ ;  /* 0x0000000228257824 */ /* 0x000fe200078e00ff */
[----:B------:R-:W-:-:S02]  /*1790*/  @!P0 LOP3.LUT R35, R35, 0x1b, RZ, 0x3c, !PT ;  /* 0x0000001b23238812 */ /* 0x000fc400078e3cff */
[----:B------:R-:W-:Y:S02]  /*17a0*/  SHF.R.S32.HI R5, RZ, 0x7, R5 ;  /* 0x00000007ff057819 */ /* 0x000fe40000011405 */
[----:B----4-:R-:W-:Y:S02]  /*17b0*/  ISETP.GE.AND P3, PT, R15, RZ, PT ;  /* 0x000000ff0f00720c */ /* 0x010fe40003f66270 */
[----:B------:R-:W-:Y:S02]  /*17c0*/  LOP3.LUT R5, R5, R42, RZ, 0xc0, !PT ;  /* 0x0000002a05057212 */ /* 0x000fe400078ec0ff */
[----:B------:R-:W-:Y:S02]  /*17d0*/  LOP3.LUT R4, R4, R35, RZ, 0xc0, !PT ;  /* 0x0000002304047212 */ /* 0x000fe400078ec0ff */
[----:B------:R-:W-:Y:S02]  /*17e0*/  @!P2 LOP3.LUT R37, R37, 0x1b, RZ, 0x3c, !PT ;  /* 0x0000001b2525a812 */ /* 0x000fe400078e3cff */
[----:B------:R-:W-:-:S02]  /*17f0*/  LOP3.LUT P1, RZ, R27, 0x20, RZ, 0xc0, !PT ;  /* 0x000000201bff7812 */ /* 0x000fc4000782c0ff */
[----:B------:R-:W-:Y:S02]  /*1800*/  LOP3.LUT R43, R4, R5, R8, 0x96, !PT ;  /* 0x00000005042b7212 */ /* 0x000fe400078e9608 */
[----:B------:R-:W-:Y:S01]  /*1810*/  LOP3.LUT R41, R9, R12, R41, 0x96, !PT ;  /* 0x0000000c09297212 */ /* 0x000fe200078e9629 */
[----:B------:R-:W-:Y:S01]  /*1820*/  IMAD.SHL.U32 R12, R15, 0x2, RZ ;  /* 0x000000020f0c7824 */ /* 0x000fe200078e00ff */
[----:B------:R-:W-:Y:S02]  /*1830*/  PRMT R4, R37, 0x8880, RZ ;  /* 0x0000888025047816 */ /* 0x000fe400000000ff */
[----:B------:R-:W-:Y:S02]  /*1840*/  SEL R45, R3, RZ, P1 ;  /* 0x000000ff032d7207 */ /* 0x000fe40000800000 */
[----:B------:R-:W-:Y:S02]  /*1850*/  ISETP.GE.AND P1, PT, R4, RZ, PT ;  /* 0x000000ff0400720c */ /* 0x000fe40003f26270 */
[----:B------:R-:W-:-:S02]  /*1860*/  LOP3.LUT R4, R19, 0x1, RZ, 0xc0, !PT ;  /* 0x0000000113047812 */ /* 0x000fc400078ec0ff */
[----:B------:R-:W-:-:S03]  /*1870*/  @!P3 LOP3.LUT R12, R12, 0x1b, RZ, 0x3c, !PT ;  /* 0x0000001b0c0cb812 */ /* 0x000fc600078e3cff */
[----:B------:R-:W-:Y:S01]  /*1880*/  IMAD.MOV R4, RZ, RZ, -R4 ;  /* 0x000000ffff047224 */ /* 0x000fe200078e0a04 */
[----:B------:R-:W-:Y:S02]  /*1890*/  PRMT R5, R12, 0x8880, RZ ;  /* 0x000088800c057816 */ /* 0x000fe400000000ff */
[----:B------:R-:W-:Y:S02]  /*18a0*/  LOP3.LUT P0, RZ, R28, 0x2, RZ, 0xc0, !PT ;  /* 0x000000021cff7812 */ /* 0x000fe4000780c0ff */
[----:B------:R-:W-:Y:S02]  /*18b0*/  ISETP.GE.AND P2, PT, R5, RZ, PT ;  /* 0x000000ff0500720c */ /* 0x000fe40003f46270 */
[----:B------:R-:W-:Y:S01]  /*18c0*/  LOP3.LUT R8, R2, UR16, RZ, 0xc0, !PT ;  /* 0x0000001002087c12 */ /* 0x000fe2000f8ec0ff */
[----:B------:R-:W-:Y:S01]  /*18d0*/  USHF.R.S32.HI UR16, URZ, 0x7, UR18 ;  /* 0x00000007ff107899 */ /* 0x000fe20008011412 */
[----:B------:R-:W-:Y:S01]  /*18e0*/  PRMT R5, R4, 0x7710, RZ ;  /* 0x0000771004057816 */ /* 0x000fe200000000ff */
[----:B------:R-:W-:Y:S01]  /*18f0*/  IMAD.SHL.U32 R36, R37, 0x2, RZ ;  /* 0x0000000225247824 */ /* 0x000fe200078e00ff */
[----:B------:R-:W-:Y:S01]  /*1900*/  SEL R4, R2, RZ, P0 ;  /* 0x000000ff02047207 */ /* 0x000fe20000000000 */
[----:B------:R-:W-:Y:S01]  /*1910*/  IMAD.SHL.U32 R34, R12, 0x2, RZ ;  /* 0x000000020c227824 */ /* 0x000fe200078e00ff */
[----:B------:R-:W-:-:S02]  /*1920*/  LOP3.LUT R8, R8, UR19, R39, 0x78, !PT ;  /* 0x0000001308087c12 */ /* 0x000fc4000f8e7827 */
[----:B------:R-:W-:Y:S02]  /*1930*/  LOP3.LUT R4, R4, R5, R39, 0x78, !PT ;  /* 0x0000000504047212 */ /* 0x000fe400078e7827 */
[----:B------:R-:W-:Y:S02]  /*1940*/  LOP3.LUT R5, R0, UR17, RZ, 0xc0, !PT ;  /* 0x0000001100057c12 */ /* 0x000fe4000f8ec0ff */
[----:B------:R-:W-:Y:S02]  /*1950*/  LOP3.LUT R44, R40, UR16, RZ, 0xc0, !PT ;  /* 0x00000010282c7c12 */ /* 0x000fe4000f8ec0ff */
[----:B------:R-:W-:Y:S02]  /*1960*/  @!P1 LOP3.LUT R36, R36, 0x1b, RZ, 0x3c, !PT ;  /* 0x0000001b24249812 */ /* 0x000fe400078e3cff */
[----:B------:R-:W-:Y:S02]  /*1970*/  LOP3.LUT R44, R44, R5, R8, 0x96, !PT ;  /* 0x000000052c2c7212 */ /* 0x000fe400078e9608 */
[----:B------:R-:W-:-:S02]  /*1980*/  PRMT R8, R36, 0x8880, RZ ;  /* 0x0000888024087816 */ /* 0x000fc400000000ff */
[----:B------:R-:W-:Y:S02]  /*1990*/  @!P2 LOP3.LUT R34, R34, 0x1b, RZ, 0x3c, !PT ;  /* 0x0000001b2222a812 */ /* 0x000fe400078e3cff */
[----:B------:R-:W-:Y:S02]  /*19a0*/  ISETP.GE.AND P0, PT, R8, RZ, PT ;  /* 0x000000ff0800720c */ /* 0x000fe40003f06270 */
[----:B------:R-:W-:Y:S01]  /*19b0*/  LOP3.LUT R45, R45, R10, R7, 0x96, !PT ;  /* 0x0000000a2d2d7212 */ /* 0x000fe200078e9607 */
[C---:B------:R-:W-:Y:S01]  /*19c0*/  IMAD.SHL.U32 R7, R19.reuse, 0x20, RZ ;  /* 0x0000002013077824 */ /* 0x040fe200078e00ff */
[----:B------:R-:W-:Y:S01]  /*19d0*/  PRMT R9, R34, 0x8880, RZ ;  /* 0x0000888022097816 */ /* 0x000fe200000000ff */
[----:B------:R-:W-:Y:S01]  /*19e0*/  USHF.L.U32 UR16, UR5, 0x2, URZ ;  /* 0x0000000205107899 */ /* 0x000fe200080006ff */
[----:B------:R-:W-:Y:S01]  /*19f0*/  IMAD.SHL.U32 R5, R19, 0x10, RZ ;  /* 0x0000001013057824 */ /* 0x000fe200078e00ff */
[----:B------:R-:W-:Y:S01]  /*1a00*/  USHF.L.U32 UR17, UR5, 0x3, URZ ;  /* 0x0000000305117899 */ /* 0x000fe200080006ff */
[----:B------:R-:W-:Y:S01]  /*1a10*/  ISETP.GE.AND P1, PT, R9, RZ, PT ;  /* 0x000000ff0900720c */ /* 0x000fe20003f26270 */
[----:B------:R-:W-:Y:S01]  /*1a20*/  UPRMT UR16, UR16, 0x8880, URZ ;  /* 0x0000888010107896 */ /* 0x000fe200080000ff */
[----:B------:R-:W-:Y:S01]  /*1a30*/  PRMT R9, R7, 0x8880, RZ ;  /* 0x0000888007097816 */ /* 0x000fe200000000ff */
[----:B------:R-:W-:Y:S01]  /*1a40*/  UPRMT UR17, UR17, 0x8880, URZ ;  /* 0x0000888011117896 */ /* 0x000fe200080000ff */
[----:B------:R-:W-:Y:S01]  /*1a50*/  IMAD.SHL.U32 R7, R36, 0x2, RZ ;  /* 0x0000000224077824 */ /* 0x000fe200078e00ff */
[----:B------:R-:W-:Y:S01]  /*1a60*/  PRMT R5, R5, 0x8880, RZ ;  /* 0x0000888005057816 */ /* 0x000fe200000000ff */
[----:B------:R-:W-:Y:S01]  /*1a70*/  USHF.R.S32.HI UR16, URZ, 0x7, UR16 ;  /* 0x00000007ff107899 */ /* 0x000fe20008011410 */
[----:B------:R-:W-:Y:S01]  /*1a80*/  IMAD.SHL.U32 R13, R34, 0x2, RZ ;  /* 0x00000002220d7824 */ /* 0x000fe200078e00ff */
[----:B------:R-:W-:Y:S01]  /*1a90*/  USHF.R.S32.HI UR17, URZ, 0x7, UR17 ;  /* 0x00000007ff117899 */ /* 0x000fe20008011411 */
[----:B------:R-:W-:-:S02]  /*1aa0*/  SHF.R.S32.HI R9, RZ, 0x7, R9 ;  /* 0x00000007ff097819 */ /* 0x000fc40000011409 */
[----:B------:R-:W-:Y:S02]  /*1ab0*/  SHF.R.S32.HI R5, RZ, 0x7, R5 ;  /* 0x00000007ff057819 */ /* 0x000fe40000011405 */
[----:B------:R-:W-:Y:S02]  /*1ac0*/  @!P0 LOP3.LUT R7, R7, 0x1b, RZ, 0x3c, !PT ;  /* 0x0000001b07078812 */ /* 0x000fe400078e3cff */
[----:B------:R-:W-:Y:S02]  /*1ad0*/  LOP3.LUT R9, R9, R0, RZ, 0xc0, !PT ;  /* 0x0000000009097212 */ /* 0x000fe400078ec0ff */
[----:B------:R-:W-:Y:S02]  /*1ae0*/  LOP3.LUT R10, R5, R40, RZ, 0xc0, !PT ;  /* 0x00000028050a7212 */ /* 0x000fe400078ec0ff */
[----:B------:R-:W-:Y:S02]  /*1af0*/  PRMT R11, R7, 0x8880, RZ ;  /* 0x00008880070b7816 */ /* 0x000fe400000000ff */
[----:B------:R-:W-:-:S02]  /*1b00*/  @!P1 LOP3.LUT R13, R13, 0x1b, RZ, 0x3c, !PT ;  /* 0x0000001b0d0d9812 */ /* 0x000fc400078e3cff */
[----:B------:R-:W-:Y:S02]  /*1b10*/  LOP3.LUT R5, R37, UR17, RZ, 0xc0, !PT ;  /* 0x0000001125057c12 */ /* 0x000fe4000f8ec0ff */
[----:B------:R-:W-:Y:S02]  /*1b20*/  LOP3.LUT R8, R36, UR16, RZ, 0xc0, !PT ;  /* 0x0000001024087c12 */ /* 0x000fe4000f8ec0ff */
[----:B------:R-:W-:Y:S01]  /*1b30*/  LOP3.LUT R4, R10, R9, R4, 0x96, !PT ;  /* 0x000000090a047212 */ /* 0x000fe200078e9604 */
[----:B------:R-:W-:Y:S01]  /*1b40*/  IMAD.MOV.U32 R9, RZ, RZ, R11 ;  /* 0x000000ffff097224 */ /* 0x000fe200078e000b */
[----:B------:R-:W-:Y:S02]  /*1b50*/  PRMT R14, R13, 0x8880, RZ ;  /* 0x000088800d0e7816 */ /* 0x000fe400000000ff */
[----:B------:R-:W-:Y:S01]  /*1b60*/  LOP3.LUT R44, R8, R5, R44, 0x96, !PT ;  /* 0x00000005082c7212 */ /* 0x000fe200078e962c */
[----:B------:R-:W-:Y:S02]  /*1b70*/  IMAD.SHL.U32 R5, R19, 0x8, RZ ;  /* 0x0000000813057824 */ /* 0x000fe400078e00ff */
[----:B------:R-:W-:Y:S01]  /*1b80*/  IMAD.SHL.U32 R8, R18, 0x2, RZ ;  /* 0x0000000212087824 */ /* 0x000fe200078e00ff */
[----:B------:R-:W-:Y:S01]  /*1b90*/  ISETP.GE.AND P1, PT, R9, RZ, PT ;  /* 0x000000ff0900720c */ /* 0x000fe20003f26270 */
[----:B------:R-:W-:Y:S01]  /*1ba0*/  IMAD.MOV.U32 R10, RZ, RZ, R14 ;  /* 0x000000ffff0a7224 */ /* 0x000fe200078e000e */
[----:B------:R-:W-:Y:S01]  /*1bb0*/  PRMT R5, R5, 0x8880, RZ ;  /* 0x0000888005057816 */ /* 0x000fe200000000ff */
[----:B------:R-:W-:Y:S01]  /*1bc0*/  USHF.L.U32 UR16, UR5, 0x1, URZ ;  /* 0x0000000105107899 */ /* 0x000fe200080006ff */
[----:B------:R-:W-:-:S02]  /*1bd0*/  PRMT R9, R8, 0x8880, RZ ;  /* 0x0000888008097816 */ /* 0x000fc400000000ff */
[----:B------:R-:W-:Y:S01]  /*1be0*/  ISETP.GE.AND P2, PT, R10, RZ, PT ;  /* 0x000000ff0a00720c */ /* 0x000fe20003f46270 */
[----:B------:R-:W-:Y:S01]  /*1bf0*/  IMAD.MOV.U32 R8, RZ, RZ, R5 ;  /* 0x000000ffff087224 */ /* 0x000fe200078e0005 */
[----:B------:R-:W-:Y:S01]  /*1c00*/  UPRMT UR16, UR16, 0x8880, URZ ;  /* 0x0000888010107896 */ /* 0x000fe200080000ff */
[----:B------:R-:W-:Y:S02]  /*1c10*/  IMAD.MOV.U32 R5, RZ, RZ, R9 ;  /* 0x000000ffff057224 */ /* 0x000fe400078e0009 */
[----:B------:R-:W-:Y:S01]  /*1c20*/  IMAD.SHL.U32 R38, R7, 0x2, RZ ;  /* 0x0000000207267824 */ /* 0x000fe200078e00ff */
[----:B------:R-:W-:Y:S01]  /*1c30*/  USHF.R.U32.HI UR17, URZ, 0x7, UR5 ;  /* 0x00000007ff117899 */ /* 0x000fe20008011605 */
[----:B------:R-:W-:Y:S01]  /*1c40*/  SHF.R.S32.HI R8, RZ, 0x7, R8 ;  /* 0x00000007ff087819 */ /* 0x000fe20000011408 */
[----:B------:R-:W-:Y:S01]  /*1c50*/  USHF.R.S32.HI UR16, URZ, 0x7, UR16 ;  /* 0x00000007ff107899 */ /* 0x000fe20008011410 */
[----:B------:R-:W-:Y:S01]  /*1c60*/  SHF.R.S32.HI R5, RZ, 0x7, R5 ;  /* 0x00000007ff057819 */ /* 0x000fe20000011405 */
[----:B------:R-:W-:Y:S01]  /*1c70*/  IMAD.SHL.U32 R33, R13, 0x2, RZ ;  /* 0x000000020d217824 */ /* 0x000fe200078e00ff */
[----:B------:R-:W-:-:S02]  /*1c80*/  LOP3.LUT P0, RZ, R28, 0x20, RZ, 0xc0, !PT ;  /* 0x000000201cff7812 */ /* 0x000fc4000780c0ff */
[----:B------:R-:W-:Y:S02]  /*1c90*/  @!P1 LOP3.LUT R38, R38, 0x1b, RZ, 0x3c, !PT ;  /* 0x0000001b26269812 */ /* 0x000fe400078e3cff */
[----:B------:R-:W-:Y:S02]  /*1ca0*/  LOP3.LUT R9, R8, R37, RZ, 0xc0, !PT ;  /* 0x0000002508097212 */ /* 0x000fe400078ec0ff */
[----:B------:R-:W-:Y:S02]  /*1cb0*/  LOP3.LUT R10, R5, R42, RZ, 0xc0, !PT ;  /* 0x0000002a050a7212 */ /* 0x000fe400078ec0ff */
[----:B------:R-:W-:Y:S02]  /*1cc0*/  SEL R11, R36, RZ, P0 ;  /* 0x000000ff240b7207 */ /* 0x000fe40000000000 */
[----:B------:R-:W-:Y:S02]  /*1cd0*/  LOP3.LUT R5, R7, UR16, RZ, 0xc0, !PT ;  /* 0x0000001007057c12 */ /* 0x000fe4000f8ec0ff */
[----:B------:R-:W-:-:S02]  /*1ce0*/  LOP3.LUT R8, R38, UR17, RZ, 0xc0, !PT ;  /* 0x0000001126087c12 */ /* 0x000fc4000f8ec0ff */
[----:B------:R-:W-:Y:S02]  /*1cf0*/  @!P2 LOP3.LUT R33, R33, 0x1b, RZ, 0x3c, !PT ;  /* 0x0000001b2121a812 */ /* 0x000fe400078e3cff */
[----:B------:R-:W-:Y:S02]  /*1d00*/  LOP3.LUT R4, R11, R9, R4, 0x96, !PT ;  /* 0x000000090b047212 */ /* 0x000fe400078e9604 */
[----:B------:R-:W-:Y:S01]  /*1d10*/  LOP3.LUT R44, R8, R5, R44, 0x96, !PT ;  /* 0x00000005082c7212 */ /* 0x000fe200078e962c */
[----:B------:R-:W-:Y:S01]  /*1d20*/  IMAD.SHL.U32 R8, R19, 0x2, RZ ;  /* 0x0000000213087824 */ /* 0x000fe200078e00ff */
[----:B------:R-:W-:Y:S01]  /*1d30*/  PRMT R9, R33, 0x8880, RZ ;  /* 0x0000888021097816 */ /* 0x000fe200000000ff */
[----:B------:R-:W-:Y:S01]  /*1d40*/  IMAD.SHL.U32 R5, R20, 0x40, RZ ;  /* 0x0000004014057824 */ /* 0x000fe200078e00ff */
[----:B------:R-:W-:Y:S02]  /*1d50*/  SHF.R.U32.HI R14, RZ, 0x7, R18 ;  /* 0x00000007ff0e7819 */ /* 0x000fe40000011612 */
[----:B------:R-:W-:-:S02]  /*1d60*/  ISETP.GE.AND P0, PT, R9, RZ, PT ;  /* 0x000000ff0900720c */ /* 0x000fc40003f06270 */
[----:B------:R-:W-:Y:S02]  /*1d70*/  PRMT R8, R8, 0x8880, RZ ;  /* 0x0000888008087816 */ /* 0x000fe400000000ff */
[----:B------:R-:W-:Y:S02]  /*1d80*/  PRMT R9, R5, 0x8880, RZ ;  /* 0x0000888005097816 */ /* 0x000fe400000000ff */
[----:B------:R-:W-:Y:S02]  /*1d90*/  LOP3.LUT R14, R14, R35, RZ, 0xc0, !PT ;  /* 0x000000230e0e7212 */ /* 0x000fe400078ec0ff */
[----:B------:R-:W-:Y:S02]  /*1da0*/  LOP3.LUT R5, R20, 0x1, RZ, 0xc0, !PT ;  /* 0x0000000114057812 */ /* 0x000fe400078ec0ff */
[----:B------:R-:W-:Y:S02]  /*1db0*/  SHF.R.U32.HI R11, RZ, 0x7, R19 ;  /* 0x00000007ff0b7819 */ /* 0x000fe40000011613 */
[----:B------:R-:W-:-:S02]  /*1dc0*/  SHF.R.S32.HI R8, RZ, 0x7, R8 ;  /* 0x00000007ff087819 */ /* 0x000fc40000011408 */
[----:B------:R-:W-:Y:S01]  /*1dd0*/  LOP3.LUT R45, R14, R10, R45, 0x96, !PT ;  /* 0x0000000a0e2d7212 */ /* 0x000fe200078e962d */
[----:B------:R-:W-:Y:S01]  /*1de0*/  IMAD.MOV R10, RZ, RZ, -R5 ;  /* 0x000000ffff0a7224 */ /* 0x000fe200078e0a05 */
[----:B-----5:R-:W-:Y:S02]  /*1df0*/  ISETP.GE.AND P1, PT, R6, RZ, PT ;  /* 0x000000ff0600720c */ /* 0x020fe40003f26270 */
[----:B------:R-:W-:Y:S02]  /*1e00*/  SHF.R.S32.HI R5, RZ, 0x7, R9 ;  /* 0x00000007ff057819 */ /* 0x000fe40000011409 */
[----:B------:R-:W-:Y:S02]  /*1e10*/  LOP3.LUT R9, R8, R7, RZ, 0xc0, !PT ;  /* 0x0000000708097212 */ /* 0x000fe400078ec0ff */
[----:B------:R-:W-:Y:S01]  /*1e20*/  LOP3.LUT R11, R11, R38, RZ, 0xc0, !PT ;  /* 0x000000260b0b7212 */ /* 0x000fe200078ec0ff */
[----:B------:R-:W-:-:S03]  /*1e30*/  IMAD.SHL.U32 R14, R33, 0x2, RZ ;  /* 0x00000002210e7824 */ /* 0x000fc600078e00ff */
[----:B------:R-:W-:Y:S01]  /*1e40*/  LOP3.LUT R46, R11, R9, R4, 0x96, !PT ;  /* 0x000000090b2e7212 */ /* 0x000fe200078e9604 */
[----:B------:R-:W-:Y:S01]  /*1e50*/  IMAD.SHL.U32 R4, R6, 0x2, RZ ;  /* 0x0000000206047824 */ /* 0x000fe200078e00ff */
[----:B------:R-:W-:Y:S01]  /*1e60*/  USHF.L.U32 UR21, UR6, 0x6, URZ ;  /* 0x0000000606157899 */ /* 0x000fe200080006ff */
[----:B------:R-:W-:Y:S02]  /*1e70*/  PRMT R10, R10, 0x7710, RZ ;  /* 0x000077100a0a7816 */ /* 0x000fe400000000ff */
[----:B------:R-:W-:Y:S02]  /*1e80*/  LOP3.LUT R8, R5, R12, RZ, 0xc0, !PT ;  /* 0x0000000c05087212 */ /* 0x000fe400078ec0ff */
[----:B------:R-:W-:Y:S02]  /*1e90*/  @!P1 LOP3.LUT R4, R4, 0x1b, RZ, 0x3c, !PT ;  /* 0x0000001b04049812 */ /* 0x000fe400078e3cff */
[----:B------:R-:W-:Y:S01]  /*1ea0*/  @!P0 LOP3.LUT R14, R14, 0x1b, RZ, 0x3c, !PT ;  /* 0x0000001b0e0e8812 */ /* 0x000fe200078e3cff */
[----:B------:R-:W-:Y:S01]  /*1eb0*/  USHF.L.U32 UR19, UR6, 0x4, URZ ;  /* 0x0000000406137899 */ /* 0x000fe200080006ff */
[----:B------:R-:W-:Y:S01]  /*1ec0*/  LOP3.LUT R5, R8, R10, R15, 0x78, !PT ;  /* 0x0000000a08057212 */ /* 0x000fe200078e780f */
[----:B------:R-:W-:Y:S01]  /*1ed0*/  USHF.L.U32 UR20, UR6, 0x5, URZ ;  /* 0x0000000506147899 */ /* 0x000fe200080006ff */
[----:B------:R-:W-:Y:S01]  /*1ee0*/  PRMT R9, R4, 0x8880, RZ ;  /* 0x0000888004097816 */ /* 0x000fe200000000ff */
[----:B------:R-:W-:Y:S01]  /*1ef0*/  UPRMT UR25, UR21, 0x8880, URZ ;  /* 0x0000888015197896 */ /* 0x000fe200080000ff */
[----:B------:R-:W-:Y:S01]  /*1f00*/  PRMT R8, R14, 0x8880, RZ ;  /* 0x000088800e087816 */ /* 0x000fe200000000ff */
[----:B------:R-:W-:Y:S01]  /*1f10*/  USHF.L.U32 UR17, UR6, 0x2, URZ ;  /* 0x0000000206117899 */ /* 0x000fe200080006ff */
[----:B------:R-:W-:Y:S01]  /*1f20*/  ISETP.GE.AND P1, PT, R9, RZ, PT ;  /* 0x000000ff0900720c */ /* 0x000fe20003f26270 */
[----:B------:R-:W-:-:S02]  /*1f30*/  USHF.L.U32 UR18, UR6, 0x3, URZ ;  /* 0x0000000306127899 */ /* 0x000fc400080006ff */
[----:B------:R-:W-:Y:S02]  /*1f40*/  UPRMT UR23, UR19, 0x8880, URZ ;  /* 0x0000888013177896 */ /* 0x000fe400080000ff */
[----:B------:R-:W-:Y:S01]  /*1f50*/  UPRMT UR24, UR20, 0x8880, URZ ;  /* 0x0000888014187896 */ /* 0x000fe200080000ff */
[----:B------:R-:W-:Y:S01]  /*1f60*/  ISETP.GE.AND P0, PT, R8, RZ, PT ;  /* 0x000000ff0800720c */ /* 0x000fe20003f06270 */
[----:B------:R-:W-:Y:S01]  /*1f70*/  ULOP3.LUT UR22, UR6, 0x1, URZ, 0xc0, !UPT ;  /* 0x0000000106167892 */ /* 0x000fe2000f8ec0ff */
[C---:B------:R-:W-:Y:S01]  /*1f80*/  IMAD.SHL.U32 R9, R20.reuse, 0x20, RZ ;  /* 0x0000002014097824 */ /* 0x040fe200078e00ff */
[----:B------:R-:W-:Y:S01]  /*1f90*/  UMOV UR19, UR25 ;  /* 0x0000001900137c82 */ /* 0x000fe20008000000 */
[----:B------:R-:W-:Y:S01]  /*1fa0*/  IMAD.SHL.U32 R8, R20, 0x10, RZ ;  /* 0x0000001014087824 */ /* 0x000fe200078e00ff */
[----:B------:R-:W-:Y:S02]  /*1fb0*/  UIADD3 UR22, UPT, UPT, URZ, -UR22, URZ ;  /* 0x80000016ff167290 */ /* 0x000fe4000fffe0ff */
[----:B------:R-:W-:Y:S01]  /*1fc0*/  USHF.R.S32.HI UR19, URZ, 0x7, UR19 ;  /* 0x00000007ff137899 */ /* 0x000fe20008011413 */
[----:B------:R-:W-:Y:S01]  /*1fd0*/  PRMT R9, R9, 0x8880, RZ ;  /* 0x0000888009097816 */ /* 0x000fe200000000ff */
[----:B------:R-:W-:-:S02]  /*1fe0*/  UPRMT UR20, UR17, 0x8880, URZ ;  /* 0x0000888011147896 */ /* 0x000fc400080000ff */
[----:B------:R-:W-:Y:S01]  /*1ff0*/  UPRMT UR21, UR18, 0x8880, URZ ;  /* 0x0000888012157896 */ /* 0x000fe200080000ff */
[----:B------:R-:W-:Y:S01]  /*2000*/  PRMT R10, R8, 0x8880, RZ ;  /* 0x00008880080a7816 */ /* 0x000fe200000000ff */
[----:B------:R-:W-:Y:S01]  /*2010*/  UMOV UR17, UR23 ;  /* 0x0000001700117c82 */ /* 0x000fe20008000000 */
[----:B------:R-:W-:Y:S01]  /*2020*/  UMOV UR18, UR24 ;  /* 0x0000001800127c82 */ /* 0x000fe20008000000 */
[----:B------:R-:W-:Y:S01]  /*2030*/  UPRMT UR22, UR22, 0x7710, URZ ;  /* 0x0000771016167896 */ /* 0x000fe200080000ff */
[----:B------:R-:W-:Y:S01]  /*2040*/  IMAD.SHL.U32 R8, R4, 0x2, RZ ;  /* 0x0000000204087824 */ /* 0x000fe200078e00ff */
[----:B------:R-:W-:Y:S02]  /*2050*/  USHF.R.S32.HI UR17, URZ, 0x7, UR17 ;  /* 0x00000007ff117899 */ /* 0x000fe40008011411 */
[----:B------:R-:W-:Y:S01]  /*2060*/  USHF.R.S32.HI UR18, URZ, 0x7, UR18 ;  /* 0x00000007ff127899 */ /* 0x000fe20008011412 */
[----:B------:R-:W-:Y:S02]  /*2070*/  LOP3.LUT R48, R12, UR19, RZ, 0xc0, !PT ;  /* 0x000000130c307c12 */ /* 0x000fe4000f8ec0ff */
[----:B------:R-:W-:-:S02]  /*2080*/  SHF.R.S32.HI R9, RZ, 0x7, R9 ;  /* 0x00000007ff097819 */ /* 0x000fc40000011409 */
[----:B------:R-:W-:Y:S02]  /*2090*/  SHF.R.S32.HI R10, RZ, 0x7, R10 ;  /* 0x00000007ff0a7819 */ /* 0x000fe4000001140a */
[----:B------:R-:W-:Y:S02]  /*20a0*/  @!P1 LOP3.LUT R8, R8, 0x1b, RZ, 0x3c, !PT ;  /* 0x0000001b08089812 */ /* 0x000fe400078e3cff */
[----:B------:R-:W-:Y:S02]  /*20b0*/  LOP3.LUT R48, R48, UR22, R15, 0x78, !PT ;  /* 0x0000001630307c12 */ /* 0x000fe4000f8e780f */
[----:B------:R-:W-:Y:S02]  /*20c0*/  LOP3.LUT R11, R34, UR18, RZ, 0xc0, !PT ;  /* 0x00000012220b7c12 */ /* 0x000fe4000f8ec0ff */
[----:B------:R-:W-:Y:S02]  /*20d0*/  LOP3.LUT R49, R13, UR17, RZ, 0xc0, !PT ;  /* 0x000000110d317c12 */ /* 0x000fe4000f8ec0ff */
[----:B------:R-:W-:-:S02]  /*20e0*/  LOP3.LUT R50, R9, R34, RZ, 0xc0, !PT ;  /* 0x0000002209327212 */ /* 0x000fc400078ec0ff */
[----:B------:R-:W-:Y:S02]  /*20f0*/  LOP3.LUT R9, R10, R13, RZ, 0xc0, !PT ;  /* 0x0000000d0a097212 */ /* 0x000fe400078ec0ff */
[----:B------:R-:W-:Y:S02]  /*2100*/  PRMT R51, R8, 0x8880, RZ ;  /* 0x0000888008337816 */ /* 0x000fe400000000ff */
[----:B------:R-:W-:Y:S02]  /*2110*/  LOP3.LUT R10, R49, R11, R48, 0x96, !PT ;  /* 0x0000000b310a7212 */ /* 0x000fe400078e9630 */
[----:B------:R-:W-:Y:S01]  /*2120*/  LOP3.LUT R48, R9, R50, R5, 0x96, !PT ;  /* 0x0000003209307212 */ /* 0x000fe200078e9605 */
[----:B------:R-:W-:Y:S01]  /*2130*/  IMAD.SHL.U32 R9, R14, 0x2, RZ ;  /* 0x000000020e097824 */ /* 0x000fe200078e00ff */
[----:B------:R-:W-:Y:S01]  /*2140*/  USHF.R.S32.HI UR18, URZ, 0x7, UR21 ;  /* 0x00000007ff127899 */ /* 0x000fe20008011415 */
[----:B------:R-:W-:Y:S01]  /*2150*/  IMAD.MOV.U32 R11, RZ, RZ, R51 ;  /* 0x000000ffff0b7224 */ /* 0x000fe200078e0033 */
[----:B------:R-:W-:-:S02]  /*2160*/  USHF.R.S32.HI UR17, URZ, 0x7, UR20 ;  /* 0x00000007ff117899 */ /* 0x000fc40008011414 */
[----:B------:R-:W-:Y:S02]  /*2170*/  @!P0 LOP3.LUT R9, R9, 0x1b, RZ, 0x3c, !PT ;  /* 0x0000001b09098812 */ /* 0x000fe400078e3cff */
[----:B------:R-:W-:Y:S01]  /*2180*/  ISETP.GE.AND P2, PT, R11, RZ, PT ;  /* 0x000000ff0b00720c */ /* 0x000fe20003f46270 */
[----:B------:R-:W-:Y:S01]  /*2190*/  IMAD.SHL.U32 R11, R20, 0x8, RZ ;  /* 0x00000008140b7824 */ /* 0x000fe200078e00ff */
[----:B------:R-:W-:Y:S02]  /*21a0*/  LOP3.LUT R5, R33, UR18, RZ, 0xc0, !PT ;  /* 0x0000001221057c12 */ /* 0x000fe4000f8ec0ff */
[----:B------:R-:W-:Y:S02]  /*21b0*/  LOP3.LUT R49, R14, UR17, RZ, 0xc0, !PT ;  /* 0x000000110e317c12 */ /* 0x000fe4000f8ec0ff */
[----:B------:R-:W-:Y:S02]  /*21c0*/  PRMT R50, R9, 0x8880, RZ ;  /* 0x0000888009327816 */ /* 0x000fe400000000ff */
[----:B------:R-:W-:-:S02]  /*21d0*/  LOP3.LUT R5, R49, R5, R10, 0x96, !PT ;  /* 0x0000000531057212 */ /* 0x000fc400078e960a */
[----:B------:R-:W-:Y:S01]  /*21e0*/  PRMT R10, R11, 0x8880, RZ ;  /* 0x000088800b0a7816 */ /* 0x000fe200000000ff */
[----:B------:R-:W-:Y:S01]  /*21f0*/  IMAD.MOV.U32 R49, RZ, RZ, R50 ;  /* 0x000000ffff317224 */ /* 0x000fe200078e0032 */
[----:B------:R-:W-:Y:S01]  /*2200*/  USHF.L.U32 UR16, UR6, 0x1, URZ ;  /* 0x0000000106107899 */ /* 0x000fe200080006ff */
[----:B------:R-:W-:Y:S02]  /*2210*/  LOP3.LUT P0, RZ, R29, 0x20, RZ, 0xc0, !PT ;  /* 0x000000201dff7812 */ /* 0x000fe4000780c0ff */
[----:B------:R-:W-:Y:S01]  /*2220*/  SHF.R.S32.HI R10, RZ, 0x7, R10 ;  /* 0x00000007ff0a7819 */ /* 0x000fe2000001140a */
[----:B------:R-:W-:Y:S01]  /*2230*/  IMAD.SHL.U32 R11, R8, 0x2, RZ ;  /* 0x00000002080b7824 */ /* 0x000fe200078e00ff */
[----:B------:R-:W-:Y:S01]  /*2240*/  ISETP.GE.AND P1, PT, R49, RZ, PT ;  /* 0x000000ff3100720c */ /* 0x000fe20003f26270 */
[----:B------:R-:W-:Y:S01]  /*2250*/  UPRMT UR16, UR16, 0x8880, URZ ;  /* 0x0000888010107896 */ /* 0x000fe200080000ff */
[----:B------:R-:W-:Y:S02]  /*2260*/  LOP3.LUT R49, R10, R33, RZ, 0xc0, !PT ;  /* 0x000000210a317212 */ /* 0x000fe400078ec0ff */
[----:B------:R-:W-:Y:S01]  /*2270*/  SEL R10, R14, RZ, P0 ;  /* 0x000000ff0e0a7207 */ /* 0x000fe20000000000 */
[----:B------:R-:W-:Y:S01]  /*2280*/  UPRMT UR16, UR16, 0x7710, URZ ;  /* 0x0000771010107896 */ /* 0x000fe200080000ff */
[----:B------:R-:W-:-:S02]  /*2290*/  @!P2 LOP3.LUT R11, R11, 0x1b, RZ, 0x3c, !PT ;  /* 0x0000001b0b0ba812 */ /* 0x000fc400078e3cff */
[----:B------:R-:W-:Y:S01]  /*22a0*/  LOP3.LUT R48, R10, R49, R48, 0x96, !PT ;  /* 0x000000310a307212 */ /* 0x000fe200078e9630 */
[----:B------:R-:W-:Y:S01]  /*22b0*/  IMAD.SHL.U32 R10, R9, 0x2, RZ ;  /* 0x00000002090a7824 */ /* 0x000fe200078e00ff */
[----:B------:R-:W-:Y:S01]  /*22c0*/  PRMT R50, R11, 0x8880, RZ ;  /* 0x000088800b327816 */ /* 0x000fe200000000ff */
[----:B------:R-:W-:Y:S01]  /*22d0*/  USHF.R.U32.HI UR42, URZ, 0x7, UR6 ;  /* 0x00000007ff2a7899 */ /* 0x000fe20008011606 */
[----:B------:R-:W-:Y:S01]  /*22e0*/  IMAD.SHL.U32 R49, R20, 0x2, RZ ;  /* 0x0000000214317824 */ /* 0x000fe200078e00ff */
[----:B------:R-:W-:Y:S01]  /*22f0*/  USHF.R.U32.HI UR16, URZ, 0x7, UR16 ;  /* 0x00000007ff107899 */ /* 0x000fe20008011610 */
[----:B------:R-:W-:Y:S02]  /*2300*/  @!P1 LOP3.LUT R10, R10, 0x1b, RZ, 0x3c, !PT ;  /* 0x0000001b0a0a9812 */ /* 0x000fe400078e3cff */
[----:B------:R-:W-:Y:S02]  /*2310*/  ISETP.GE.AND P0, PT, R50, RZ, PT ;  /* 0x000000ff3200720c */ /* 0x000fe40003f06270 */
[----:B------:R-:W-:-:S02]  /*2320*/  PRMT R50, R49, 0x8880, RZ ;  /* 0x0000888031327816 */ /* 0x000fc400000000ff */
[----:B------:R-:W-:Y:S02]  /*2330*/  LOP3.LUT R52, R9, UR16, RZ, 0xc0, !PT ;  /* 0x0000001009347c12 */ /* 0x000fe4000f8ec0ff */
[----:B------:R-:W-:Y:S02]  /*2340*/  LOP3.LUT R49, R10, UR42, RZ, 0xc0, !PT ;  /* 0x0000002a0a317c12 */ /* 0x000fe4000f8ec0ff */
[----:B------:R-:W-:Y:S02]  /*2350*/  PRMT R50, R50, 0x7710, RZ ;  /* 0x0000771032327816 */ /* 0x000fe400000000ff */
[----:B------:R-:W-:Y:S01]  /*2360*/  LOP3.LUT R49, R49, R52, R5, 0x96, !PT ;  /* 0x0000003431317212 */ /* 0x000fe200078e9605 */
[----:B------:R-:W-:Y:S01]  /*2370*/  IMAD.SHL.U32 R5, R11, 0x2, RZ ;  /* 0x000000020b057824 */ /* 0x000fe200078e00ff */
[----:B------:R-:W-:-:S04]  /*2380*/  SHF.R.U32.HI R50, RZ, 0x7, R50 ;  /* 0x00000007ff327819 */ /* 0x000fc80000011632 */
[----:B------:R-:W-:Y:S02]  /*2390*/  @!P0 LOP3.LUT R5, R5, 0x1b, RZ, 0x3c, !PT ;  /* 0x0000001b05058812 */ /* 0x000fe400078e3cff */
[----:B------:R-:W-:Y:S02]  /*23a0*/  LOP3.LUT R51, R50, R9, RZ, 0xc0, !PT ;  /* 0x0000000932337212 */ /* 0x000fe400078ec0ff */
[----:B------:R-:W-:Y:S01]  /*23b0*/  PRMT R50, R5, 0x8880, RZ ;  /* 0x0000888005327816 */ /* 0x000fe200000000ff */
[----:B------:R-:W-:Y:S01]  /*23c0*/  USHF.L.U32 UR35, UR7, 0x6, URZ ;  /* 0x0000000607237899 */ /* 0x000fe200080006ff */
[----:B------:R-:W-:Y:S02]  /*23d0*/  SHF.R.U32.HI R53, RZ, 0x7, R20 ;  /* 0x00000007ff357819 */ /* 0x000fe40000011614 */
[----:B------:R-:W-:Y:S01]  /*23e0*/  LOP3.LUT R43, R49, R44, R43, 0x96, !PT ;  /* 0x0000002c312b7212 */ /* 0x000fe200078e962b */
[----:B------:R-:W-:Y:S01]  /*23f0*/  IMAD.MOV.U32 R44, RZ, RZ, R50 ;  /* 0x000000ffff2c7224 */ /* 0x000fe200078e0032 */
[----:B------:R-:W-:Y:S01]  /*2400*/  ULOP3.LUT UR36, UR7, 0x1, URZ, 0xc0, !UPT ;  /* 0x0000000107247892 */ /* 0x000fe2000f8ec0ff */
[----:B------:R-:W-:Y:S01]  /*2410*/  LOP3.LUT R53, R53, R10, RZ, 0xc0, !PT ;  /* 0x0000000a35357212 */ /* 0x000fe200078ec0ff */
[----:B------:R-:W-:-:S02]  /*2420*/  USHF.L.U32 UR33, UR7, 0x4, URZ ;  /* 0x0000000407217899 */ /* 0x000fc400080006ff */
[----:B------:R-:W-:Y:S02]  /*2430*/  UPRMT UR42, UR35, 0x8880, URZ ;  /* 0x00008880232a7896 */ /* 0x000fe400080000ff */
[----:B------:R-:W-:Y:S01]  /*2440*/  USHF.L.U32 UR34, UR7, 0x5, URZ ;  /* 0x0000000507227899 */ /* 0x000fe200080006ff */
[----:B------:R-:W-:Y:S01]  /*2450*/  ISETP.GE.AND P1, PT, R44, RZ, PT ;  /* 0x000000ff2c00720c */ /* 0x000fe20003f26270 */
[----:B------:R-:W-:Y:S01]  /*2460*/  UIADD3 UR45, UPT, UPT, URZ, -UR36, URZ ;  /* 0x80000024ff2d7290 */ /* 0x000fe2000fffe0ff */
[----:B------:R-:W-:Y:S01]  /*2470*/  LOP3.LUT R48, R53, R51, R48, 0x96, !PT ;  /* 0x0000003335307212 */ /* 0x000fe200078e9630 */
[----:B------:R-:W-:Y:S01]  /*2480*/  USHF.L.U32 UR31, UR7, 0x2, URZ ;  /* 0x00000002071f7899 */ /* 0x000fe200080006ff */
[----:B------:R-:W-:Y:S01]  /*2490*/  LOP3.LUT R44, R21, 0x1, RZ, 0xc0, !PT ;  /* 0x00000001152c7812 */ /* 0x000fe200078ec0ff */
[----:B------:R-:W-:Y:S02]  /*24a0*/  USHF.L.U32 UR32, UR7, 0x3, URZ ;  /* 0x0000000307207899 */ /* 0x000fe400080006ff */
[----:B------:R-:W-:-:S02]  /*24b0*/  UPRMT UR35, UR33, 0x8880, URZ ;  /* 0x0000888021237896 */ /* 0x000fc400080000ff */
[----:B------:R-:W-:Y:S01]  /*24c0*/  UPRMT UR36, UR34, 0x8880, URZ ;  /* 0x0000888022247896 */ /* 0x000fe200080000ff */
[----:B------:R-:W-:Y:S01]  /*24d0*/  UMOV UR33, UR42 ;  /* 0x0000002a00217c82 */ /* 0x000fe20008000000 */
[----:B------:R-:W-:Y:S01]  /*24e0*/  LOP3.LUT R45, R48, R46, R45, 0x96, !PT ;  /* 0x0000002e302d7212 */ /* 0x000fe200078e962d */
[----:B------:R-:W-:Y:S01]  /*24f0*/  USHF.R.S32.HI UR33, URZ, 0x7, UR33 ;  /* 0x00000007ff217899 */ /* 0x000fe20008011421 */
[----:B------:R-:W-:Y:S01]  /*2500*/  IMAD.MOV R46, RZ, RZ, -R44 ;  /* 0x000000ffff2e7224 */ /* 0x000fe200078e0a2c */
[----:B------:R-:W-:Y:S01]  /*2510*/  UPRMT UR43, UR31, 0x8880, URZ ;  /* 0x000088801f2b7896 */ /* 0x000fe200080000ff */
[----:B------:R-:W-:Y:S01]  /*2520*/  LOP3.LUT P0, RZ, R30, 0x2, RZ, 0xc0, !PT ;  /* 0x000000021eff7812 */ /* 0x000fe2000780c0ff */
[----:B------:R-:W-:Y:S01]  /*2530*/  UPRMT UR44, UR32, 0x8880, URZ ;  /* 0x00008880202c7896 */ /* 0x000fe200080000ff */
[----:B------:R-:W-:Y:S01]  /*2540*/  IMAD.SHL.U32 R44, R5, 0x2, RZ ;  /* 0x00000002052c7824 */ /* 0x000fe200078e00ff */
[----:B------:R-:W-:Y:S01]  /*2550*/  UMOV UR31, UR35 ;  /* 0x00000023001f7c82 */ /* 0x000fe20008000000 */
[----:B------:R-:W-:Y:S01]  /*2560*/  UMOV UR32, UR36 ;  /* 0x0000002400207c82 */ /* 0x000fe20008000000 */
[----:B------:R-:W-:Y:S01]  /*2570*/  UPRMT UR34, UR45, 0x7710, URZ ;  /* 0x000077102d227896 */ /* 0x000fe200080000ff */
[----:B------:R-:W-:Y:S01]  /*2580*/  PRMT R46, R46, 0x7710, RZ ;  /* 0x000077102e2e7816 */ /* 0x000fe200000000ff */
[----:B------:R-:W-:Y:S01]  /*2590*/  USHF.R.S32.HI UR31, URZ, 0x7, UR31 ;  /* 0x00000007ff1f7899 */ /* 0x000fe2000801141f */
[C---:B------:R-:W-:Y:S01]  /*25a0*/  SEL R49, R4.reuse, RZ, P0 ;  /* 0x000000ff04317207 */ /* 0x040fe20000000000 */
[----:B------:R-:W-:Y:S01]  /*25b0*/  USHF.R.S32.HI UR32, URZ, 0x7, UR32 ;  /* 0x00000007ff207899 */ /* 0x000fe20008011420 */
[----:B------:R-:W-:Y:S01]  /*25c0*/  LOP3.LUT R51, R4, UR33, RZ, 0xc0, !PT ;  /* 0x0000002104337c12 */ /* 0x000fe2000f8ec0ff */
[----:B------:R-:W-:Y:S01]  /*25d0*/  USHF.L.U32 UR28, UR8, 0x6, URZ ;  /* 0x00000006081c7899 */ /* 0x000fe200080006ff */
[----:B------:R-:W-:Y:S01]  /*25e0*/  @!P1 LOP3.LUT R44, R44, 0x1b, RZ, 0x3c, !PT ;  /* 0x0000001b2c2c9812 */ /* 0x000fe200078e3cff */
[----:B------:R-:W-:Y:S01]  /*25f0*/  USHF.L.U32 UR24, UR8, 0x4, URZ ;  /* 0x0000000408187899 */ /* 0x000fe200080006ff */
[--C-:B------:R-:W-:Y:S01]  /*2600*/  LOP3.LUT R49, R49, R46, R6.reuse, 0x78, !PT ;  /* 0x0000002e31317212 */ /* 0x100fe200078e7806 */
[----:B------:R-:W-:Y:S01]  /*2610*/  UPRMT UR35, UR28, 0x8880, URZ ;  /* 0x000088801c237896 */ /* 0x000fe200080000ff */
[----:B------:R-:W-:Y:S01]  /*2620*/  LOP3.LUT R48, R51, UR34, R6, 0x78, !PT ;  /* 0x0000002233307c12 */ /* 0x000fe2000f8e7806 */
[----:B------:R-:W-:Y:S01]  /*2630*/  UPRMT UR28, UR43, 0x7710, URZ ;  /* 0x000077102b1c7896 */ /* 0x000fe200080000ff */
[----:B------:R-:W-:Y:S01]  /*2640*/  PRMT R50, R44, 0x8880, RZ ;  /* 0x000088802c327816 */ /* 0x000fe200000000ff */
[----:B------:R-:W-:Y:S01]  /*2650*/  UPRMT UR33, UR24, 0x8880, URZ ;  /* 0x0000888018217896 */ /* 0x000fe200080000ff */
[----:B------:R-:W-:-:S02]  /*2660*/  LOP3.LUT R51, R8, UR32, RZ, 0xc0, !PT ;  /* 0x0000002008337c12 */ /* 0x000fc4000f8ec0ff */
[----:B------:R-:W-:Y:S01]  /*2670*/  LOP3.LUT R46, R11, UR31, RZ, 0xc0, !PT ;  /* 0x0000001f0b2e7c12 */ /* 0x000fe2000f8ec0ff */
[----:B------:R-:W-:Y:S01]  /*2680*/  UMOV UR24, UR44 ;  /* 0x0000002c00187c82 */ /* 0x000fe20008000000 */
[C---:B------:R-:W-:Y:S02]  /*2690*/  LOP3.LUT P1, RZ, R30.reuse, 0x4, RZ, 0xc0, !PT ;  /* 0x000000041eff7812 */ /* 0x040fe4000782c0ff */
[----:B------:R-:W-:Y:S01]  /*26a0*/  LOP3.LUT P0, RZ, R30, 0x8, RZ, 0xc0, !PT ;  /* 0x000000081eff7812 */ /* 0x000fe2000780c0ff */
[----:B------:R-:W-:Y:S01]  /*26b0*/  USHF.R.U32.HI UR28, URZ, 0x7, UR28 ;  /* 0x00000007ff1c7899 */ /* 0x000fe2000801161c */
[----:B------:R-:W-:Y:S01]  /*26c0*/  ISETP.GE.AND P2, PT, R50, RZ, PT ;  /* 0x000000ff3200720c */ /* 0x000fe20003f46270 */
[----:B------:R-:W-:Y:S01]  /*26d0*/  USHF.R.S32.HI UR24, URZ, 0x7, UR24 ;  /* 0x00000007ff187899 */ /* 0x000fe20008011418 */
[----:B------:R-:W-:Y:S02]  /*26e0*/  LOP3.LUT R48, R46, R51, R48, 0x96, !PT ;  /* 0x000000332e307212 */ /* 0x000fe400078e9630 */
[----:B------:R-:W-:-:S02]  /*26f0*/  SEL R50, R8, RZ, P1 ;  /* 0x000000ff08327207 */ /* 0x000fc40000800000 */
[----:B------:R-:W-:-:S04]  /*2700*/  SEL R51, R11, RZ, P0 ;  /* 0x000000ff0b337207 */ /* 0x000fc80000000000 */
[----:B------:R-:W-:Y:S02]  /*2710*/  LOP3.LUT R49, R51, R50, R49, 0x96, !PT ;  /* 0x0000003233317212 */ /* 0x000fe400078e9631 */
[----:B------:R-:W-:Y:S02]  /*2720*/  LOP3.LUT R51, R5, UR24, RZ, 0xc0, !PT ;  /* 0x0000001805337c12 */ /* 0x000fe4000f8ec0ff */
[C---:B------:R-:W-:Y:S01]  /*2730*/  LOP3.LUT R50, R44.reuse, UR28, RZ, 0xc0, !PT ;  /* 0x0000001c2c327c12 */ /* 0x040fe2000f8ec0ff */
[----:B------:R-:W-:-:S03]  /*2740*/  IMAD.SHL.U32 R46, R44, 0x2, RZ ;  /* 0x000000022c2e7824 */ /* 0x000fc600078e00ff */
[----:B------:R-:W-:Y:S01]  /*2750*/  LOP3.LUT R48, R50, R51, R48, 0x96, !PT ;  /* 0x0000003332307212 */ /* 0x000fe200078e9630 */
[----:B------:R-:W-:Y:S01]  /*2760*/  IMAD.SHL.U32 R50, R22, 0x2, RZ ;  /* 0x0000000216327824 */ /* 0x000fe200078e00ff */
[----:B------:R-:W-:Y:S01]  /*2770*/  @!P2 LOP3.LUT R46, R46, 0x1b, RZ, 0x3c, !PT ;  /* 0x0000001b2e2ea812 */ /* 0x000fe200078e3cff */
[----:B------:R-:W-:-:S03]  /*2780*/  ULOP3.LUT UR29, UR8, 0x1, URZ, 0xc0, !UPT ;  /* 0x00000001081d7892 */ /* 0x000fc6000f8ec0ff */
[----:B------:R-:W-:Y:S01]  /*2790*/  PRMT R51, R50, 0x8880, RZ ;  /* 0x0000888032337816 */ /* 0x000fe200000000ff */
[----:B------:R-:W-:Y:S01]  /*27a0*/  USHF.L.U32 UR30, UR7, 0x1, URZ ;  /* 0x00000001071e7899 */ /* 0x000fe200080006ff */
[----:B------:R-:W-:Y:S01]  /*27b0*/  PRMT R52, R46, 0x8880, RZ ;  /* 0x000088802e347816 */ /* 0x000fe200000000ff */
[----:B------:R-:W-:Y:S01]  /*27c0*/  USHF.L.U32 UR20, UR10, 0x1, URZ ;  /* 0x000000010a147899 */ /* 0x000fe200080006ff */
[----:B------:R-:W-:Y:S02]  /*27d0*/  LOP3.LUT P0, RZ, R31, 0x20, RZ, 0xc0, !PT ;  /* 0x000000201fff7812 */ /* 0x000fe4000780c0ff */
[----:B------:R-:W-:Y:S01]  /*27e0*/  SHF.R.S32.HI R51, RZ, 0x7, R51 ;  /* 0x00000007ff337819 */ /* 0x000fe20000011433 */
[----:B------:R-:W-:Y:S01]  /*27f0*/  USHF.L.U32 UR16, UR11, 0x4, URZ ;  /* 0x000000040b107899 */ /* 0x000fe200080006ff */
[C---:B------:R-:W-:Y:S01]  /*2800*/  LOP3.LUT P2, RZ, R30.reuse, 0x10, RZ, 0xc0, !PT ;  /* 0x000000101eff7812 */ /* 0x040fe2000784c0ff */
[----:B------:R-:W-:Y:S01]  /*2810*/  UIADD3 UR36, UPT, UPT, URZ, -UR29, URZ ;  /* 0x8000001dff247290 */ /* 0x000fe2000fffe0ff */
[----:B------:R-:W-:Y:S01]  /*2820*/  LOP3.LUT P1, RZ, R30, 0x20, RZ, 0xc0, !PT ;  /* 0x000000201eff7812 */ /* 0x000fe2000782c0ff */
[----:B------:R-:W-:Y:S01]  /*2830*/  ULOP3.LUT UR19, UR11, 0x1, URZ, 0xc0, !UPT ;  /* 0x000000010b137892 */ /* 0x000fe2000f8ec0ff */
[----:B------:R-:W-:Y:S01]  /*2840*/  ISETP.GE.AND P3, PT, R52, RZ, PT ;  /* 0x000000ff3400720c */ /* 0x000fe20003f66270 */
[----:B------:R-:W-:Y:S01]  /*2850*/  UPRMT UR42, UR30, 0x8880, URZ ;  /* 0x000088801e2a7896 */ /* 0x000fe200080000ff */
[----:B------:R-:W-:Y:S01]  /*2860*/  SEL R50, R3, RZ, P0 ;  /* 0x000000ff03327207 */ /* 0x000fe20000000000 */
[----:B------:R-:W-:Y:S01]  /*2870*/  UPRMT UR29, UR20, 0x8880, URZ ;  /* 0x00008880141d7896 */ /* 0x000fe200080000ff */
[----:B------:R-:W-:Y:S01]  /*2880*/  LOP3.LUT R53, R51, R42, RZ, 0xc0, !PT ;  /* 0x0000002a33357212 */ /* 0x000fe200078ec0ff */
[----:B------:R-:W-:Y:S01]  /*2890*/  USHF.L.U32 UR25, UR8, 0x5, URZ ;  /* 0x0000000508197899 */ /* 0x000fe200080006ff */
[----:B------:R-:W-:Y:S01]  /*28a0*/  SEL R52, R5, RZ, P2 ;  /* 0x000000ff05347207 */ /* 0x000fe20001000000 */
[----:B------:R-:W-:Y:S01]  /*28b0*/  USHF.L.U32 UR21, UR8, 0x1, URZ ;  /* 0x0000000108157899 */ /* 0x000fe200080006ff */
[----:B------:R-:W-:Y:S01]  /*28c0*/  SEL R51, R44, RZ, P1 ;  /* 0x000000ff2c337207 */ /* 0x000fe20000800000 */
[----:B------:R-:W-:-:S02]  /*28d0*/  USHF.L.U32 UR17, UR11, 0x5, URZ ;  /* 0x000000050b117899 */ /* 0x000fc400080006ff */
[----:B------:R-:W-:Y:S01]  /*28e0*/  UPRMT UR20, UR16, 0x8880, URZ ;  /* 0x0000888010147896 */ /* 0x000fe200080000ff */
[----:B------:R-:W-:Y:S01]  /*28f0*/  LOP3.LUT R47, R53, R50, R47, 0x96, !PT ;  /* 0x00000032352f7212 */ /* 0x000fe200078e962f */
[----:B------:R-:W-:Y:S01]  /*2900*/  UPRMT UR16, UR42, 0x7710, URZ ;  /* 0x000077102a107896 */ /* 0x000fe200080000ff */
[----:B------:R-:W-:Y:S01]  /*2910*/  LOP3.LUT R50, R51, R52, R49, 0x96, !PT ;  /* 0x0000003433327212 */ /* 0x000fe200078e9631 */
[----:B------:R-:W-:Y:S02]  /*2920*/  ULOP3.LUT UP0, URZ, UR37, 0x20, URZ, 0xc0, !UPT ;  /* 0x0000002025ff7892 */ /* 0x000fe4000f80c0ff */
[----:B------:R-:W-:Y:S01]  /*2930*/  UPRMT UR34, UR25, 0x8880, URZ ;  /* 0x0000888019227896 */ /* 0x000fe200080000ff */
[----:B------:R-:W-:Y:S01]  /*2940*/  IMAD.SHL.U32 R49, R46, 0x2, RZ ;  /* 0x000000022e317824 */ /* 0x000fe200078e00ff */
[----:B------:R-:W-:Y:S02]  /*2950*/  UPRMT UR30, UR21, 0x8880, URZ ;  /* 0x00008880151e7896 */ /* 0x000fe400080000ff */
[----:B------:R-:W-:-:S02]  /*2960*/  UIADD3 UR25, UPT, UPT, URZ, -UR19, URZ ;  /* 0x80000013ff197290 */ /* 0x000fc4000fffe0ff */
[----:B------:R-:W-:Y:S01]  /*2970*/  UPRMT UR21, UR17, 0x8880, URZ ;  /* 0x0000888011157896 */ /* 0x000fe200080000ff */
[----:B------:R-:W-:Y:S01]  /*2980*/  UMOV UR19, UR29 ;  /* 0x0000001d00137c82 */ /* 0x000fe20008000000 */
[----:B------:R-:W-:Y:S02]  /*2990*/  USHF.R.U32.HI UR17, URZ, 0x7, UR16 ;  /* 0x00000007ff117899 */ /* 0x000fe40008011610 */
[----:B------:R-:W-:Y:S01]  /*29a0*/  USHF.R.S32.HI UR16, URZ, 0x7, UR19 ;  /* 0x00000007ff107899 */ /* 0x000fe20008011413 */
[----:B------:R-:W-:Y:S01]  /*29b0*/  PLOP3.LUT P0, PT, PT, PT, UP0, 0x40, 0x4 ;  /* 0x000000000004781c */ /* 0x000fe20003f0e808 */
[----:B------:R-:W-:Y:S02]  /*29c0*/  USHF.R.U32.HI UR41, URZ, 0x7, UR7 ;  /* 0x00000007ff297899 */ /* 0x000fe40008011607 */
[----:B------:R-:W-:Y:S01]  /*29d0*/  USHF.L.U32 UR18, UR11, 0x6, URZ ;  /* 0x000000060b127899 */ /* 0x000fe200080006ff */
[----:B------:R-:W-:Y:S01]  /*29e0*/  @!P3 LOP3.LUT R49, R49, 0x1b, RZ, 0x3c, !PT ;  /* 0x0000001b3131b812 */ /* 0x000fe200078e3cff */
[----:B------:R-:W-:Y:S01]  /*29f0*/  USHF.L.U32 UR22, UR8, 0x2, URZ ;  /* 0x0000000208167899 */ /* 0x000fe200080006ff */
[----:B------:R-:W-:Y:S01]  /*2a00*/  SEL R52, R3, RZ, !P0 ;  /* 0x000000ff03347207 */ /* 0x000fe20004000000 */
[----:B------:R-:W-:Y:S01]  /*2a10*/  UPRMT UR18, UR18, 0x8880, URZ ;  /* 0x0000888012127896 */ /* 0x000fe200080000ff */
[----:B------:R-:W-:Y:S01]  /*2a20*/  LOP3.LUT R51, R42, UR16, RZ, 0xc0, !PT ;  /* 0x000000102a337c12 */ /* 0x000fe2000f8ec0ff */
[----:B------:R-:W-:Y:S01]  /*2a30*/  USHF.L.U32 UR23, UR8, 0x3, URZ ;  /* 0x0000000308177899 */ /* 0x000fe200080006ff */
[----:B------:R-:W-:Y:S01]  /*2a40*/  LOP3.LUT R3, R46, UR17, RZ, 0xc0, !PT ;  /* 0x000000112e037c12 */ /* 0x000fe2000f8ec0ff */
[----:B------:R-:W-:Y:S01]  /*2a50*/  UMOV UR24, UR35 ;  /* 0x0000002300187c82 */ /* 0x000fe20008000000 */
[----:B------:R-:W-:Y:S01]  /*2a60*/  LOP3.LUT R42, R49, UR41, RZ, 0xc0, !PT ;  /* 0x00000029312a7c12 */ /* 0x000fe2000f8ec0ff */
[----:B------:R-:W-:-:S02]  /*2a70*/  USHF.R.S32.HI UR17, URZ, 0x7, UR24 ;  /* 0x00000007ff117899 */ /* 0x000fc40008011418 */
[----:B------:R-:W-:Y:S01]  /*2a80*/  USHF.R.S32.HI UR16, URZ, 0x7, UR18 ;  /* 0x00000007ff107899 */ /* 0x000fe20008011412 */
[----:B------:R-:W-:Y:S01]  /*2a90*/  LOP3.LUT R48, R42, R3, R48, 0x96, !PT ;  /* 0x000000032a307212 */ /* 0x000fe200078e9630 */
[----:B------:R-:W-:Y:S01]  /*2aa0*/  UPRMT UR31, UR22, 0x8880, URZ ;  /* 0x00008880161f7896 */ /* 0x000fe200080000ff */
[----:B------:R-:W-:Y:S01]  /*2ab0*/  LOP3.LUT P0, RZ, R30, 0x40, RZ, 0xc0, !PT ;  /* 0x000000401eff7812 */ /* 0x000fe2000780c0ff */
[----:B------:R-:W-:Y:S01]  /*2ac0*/  UPRMT UR32, UR23, 0x8880, URZ ;  /* 0x0000888017207896 */ /* 0x000fe200080000ff */
[----:B------:R-:W-:Y:S01]  /*2ad0*/  SHF.R.U32.HI R42, RZ, 0x7, R21 ;  /* 0x00000007ff2a7819 */ /* 0x000fe20000011615 */
[----:B------:R-:W-:Y:S01]  /*2ae0*/  UMOV UR22, UR33 ;  /* 0x0000002100167c82 */ /* 0x000fe20008000000 */
[----:B------:R-:W-:Y:S01]  /*2af0*/  UMOV UR23, UR34 ;  /* 0x0000002200177c82 */ /* 0x000fe20008000000 */
[----:B------:R-:W-:Y:S01]  /*2b00*/  LOP3.LUT R41, R51, R52, R41, 0x96, !PT ;  /* 0x0000003433297212 */ /* 0x000fe200078e9629 */
[----:B------:R-:W-:Y:S01]  /*2b10*/  USHF.R.S32.HI UR18, URZ, 0x7, UR22 ;  /* 0x00000007ff127899 */ /* 0x000fe20008011416 */
[C---:B------:R-:W-:Y:S01]  /*2b20*/  LOP3.LUT R52, R2.reuse, UR17, RZ, 0xc0, !PT ;  /* 0x0000001102347c12 */ /* 0x040fe2000f8ec0ff */
[----:B------:R-:W-:Y:S01]  /*2b30*/  USHF.R.S32.HI UR19, URZ, 0x7, UR23 ;  /* 0x00000007ff137899 */ /* 0x000fe20008011417 */
[----:B------:R-:W-:Y:S01]  /*2b40*/  LOP3.LUT R51, R2, UR16, RZ, 0xc0, !PT ;  /* 0x0000001002337c12 */ /* 0x000fe2000f8ec0ff */
[----:B------:R-:W-:Y:S01]  /*2b50*/  USHF.R.S32.HI UR17, URZ, 0x7, UR21 ;  /* 0x00000007ff117899 */ /* 0x000fe20008011415 */
[----:B------:R-:W-:Y:S01]  /*2b60*/  SEL R3, R46, RZ, P0 ;  /* 0x000000ff2e037207 */ /* 0x000fe20000000000 */
[----:B------:R-:W-:Y:S01]  /*2b70*/  USHF.R.S32.HI UR16, URZ, 0x7, UR20 ;  /* 0x00000007ff107899 */ /* 0x000fe20008011414 */
[----:B------:R-:W-:Y:S01]  /*2b80*/  LOP3.LUT R42, R42, R49, RZ, 0xc0, !PT ;  /* 0x000000312a2a7212 */ /* 0x000fe200078ec0ff */
[----:B------:R-:W-:-:S02]  /*2b90*/  UPRMT UR28, UR36, 0x7710, URZ ;  /* 0x00007710241c7896 */ /* 0x000fc400080000ff */
[----:B------:R-:W-:Y:S01]  /*2ba0*/  UPRMT UR25, UR25, 0x7710, URZ ;  /* 0x0000771019197896 */ /* 0x000fe200080000ff */
[----:B------:R-:W-:Y:S01]  /*2bb0*/  LOP3.LUT R50, R42, R3, R50, 0x96, !PT ;  /* 0x000000032a327212 */ /* 0x000fe200078e9632 */
[----:B------:R-:W-:Y:S01]  /*2bc0*/  UMOV UR20, UR31 ;  /* 0x0000001f00147c82 */ /* 0x000fe20008000000 */
[----:B------:R-:W-:Y:S01]  /*2bd0*/  UMOV UR21, UR32 ;  /* 0x0000002000157c82 */ /* 0x000fe20008000000 */
[----:B------:R-:W-:Y:S02]  /*2be0*/  LOP3.LUT R3, R0, UR19, RZ, 0xc0, !PT ;  /* 0x0000001300037c12 */ /* 0x000fe4000f8ec0ff */
[----:B------:R-:W-:Y:S01]  /*2bf0*/  LOP3.LUT R42, R40, UR18, RZ, 0xc0, !PT ;  /* 0x00000012282a7c12 */ /* 0x000fe2000f8ec0ff */
[----:B------:R-:W-:Y:S01]  /*2c00*/  ULOP3.LUT UP1, URZ, UR38, 0x10, URZ, 0xc0, !UPT ;  /* 0x0000001026ff7892 */ /* 0x000fe2000f82c0ff */
[----:B------:R-:W-:Y:S01]  /*2c10*/  LOP3.LUT R0, R0, UR17, RZ, 0xc0, !PT ;  /* 0x0000001100007c12 */ /* 0x000fe2000f8ec0ff */
[----:B------:R-:W-:Y:S01]  /*2c20*/  USHF.R.S32.HI UR17, URZ, 0x7, UR21 ;  /* 0x00000007ff117899 */ /* 0x000fe20008011415 */
[----:B------:R-:W-:Y:S01]  /*2c30*/  LOP3.LUT R40, R40, UR16, RZ, 0xc0, !PT ;  /* 0x0000001028287c12 */ /* 0x000fe2000f8ec0ff */
[----:B------:R-:W-:Y:S01]  /*2c40*/  USHF.R.S32.HI UR16, URZ, 0x7, UR20 ;  /* 0x00000007ff107899 */ /* 0x000fe20008011414 */
[--C-:B------:R-:W-:Y:S01]  /*2c50*/  LOP3.LUT R2, R52, UR28, R39.reuse, 0x78, !PT ;  /* 0x0000001c34027c12 */ /* 0x100fe2000f8e7827 */
[----:B------:R-:W-:Y:S01]  /*2c60*/  ULOP3.LUT UP0, URZ, UR38, 0x20, URZ, 0xc0, !UPT ;  /* 0x0000002026ff7892 */ /* 0x000fe2000f80c0ff */
[----:B------:R-:W-:Y:S01]  /*2c70*/  LOP3.LUT R39, R51, UR25, R39, 0x78, !PT ;  /* 0x0000001933277c12 */ /* 0x000fe2000f8e7827 */
[----:B------:R-:W-:Y:S01]  /*2c80*/  UMOV UR18, UR30 ;  /* 0x0000001e00127c82 */ /* 0x000fe20008000000 */
[----:B------:R-:W-:-:S02]  /*2c90*/  LOP3.LUT R2, R42, R3, R2, 0x96, !PT ;  /* 0x000000032a027212 */ /* 0x000fc400078e9602 */
[----:B------:R-:W-:Y:S02]  /*2ca0*/  LOP3.LUT R39, R40, R0, R39, 0x96, !PT ;  /* 0x0000000028277212 */ /* 0x000fe400078e9627 */
[----:B------:R-:W-:Y:S02]  /*2cb0*/  PLOP3.LUT P0, PT, PT, PT, UP1, 0x40, 0x4 ;  /* 0x000000000004781c */ /* 0x000fe40003f0e818 */
[----:B------:R-:W-:Y:S02]  /*2cc0*/  LOP3.LUT R3, R37, UR17, RZ, 0xc0, !PT ;  /* 0x0000001125037c12 */ /* 0x000fe4000f8ec0ff */
[----:B------:R-:W-:Y:S01]  /*2cd0*/  LOP3.LUT R0, R36, UR16, RZ, 0xc0, !PT ;  /* 0x0000001024007c12 */ /* 0x000fe2000f8ec0ff */
[----:B------:R-:W-:Y:S01]  /*2ce0*/  USHF.R.S32.HI UR16, URZ, 0x7, UR18 ;  /* 0x00000007ff107899 */ /* 0x000fe20008011412 */
[----:B------:R-:W-:Y:S01]  /*2cf0*/  PLOP3.LUT P1, PT, PT, PT, UP0, 0x40, 0x4 ;  /* 0x000000000004781c */ /* 0x000fe20003f2e808 */
[----:B------:R-:W-:Y:S01]  /*2d00*/  USHF.R.U32.HI UR17, URZ, 0x7, UR8 ;  /* 0x00000007ff117899 */ /* 0x000fe20008011608 */
[----:B------:R-:W-:Y:S01]  /*2d10*/  LOP3.LUT R2, R0, R3, R2, 0x96, !PT ;  /* 0x0000000300027212 */ /* 0x000fe200078e9602 */
[----:B------:R-:W-:Y:S01]  /*2d20*/  IMAD.SHL.U32 R0, R23, 0x40, RZ ;  /* 0x0000004017007824 */ /* 0x000fe200078e00ff */
[----:B------:R-:W-:-:S02]  /*2d30*/  SEL R40, R37, RZ, !P0 ;  /* 0x000000ff25287207 */ /* 0x000fc40004000000 */
[----:B------:R-:W-:Y:S02]  /*2d40*/  SEL R37, R36, RZ, !P1 ;  /* 0x000000ff24257207 */ /* 0x000fe40004800000 */
[----:B------:R-:W-:Y:S02]  /*2d50*/  LOP3.LUT R3, R7, UR16, RZ, 0xc0, !PT ;  /* 0x0000001007037c12 */ /* 0x000fe4000f8ec0ff */
[----:B------:R-:W-:Y:S02]  /*2d60*/  LOP3.LUT R36, R38, UR17, RZ, 0xc0, !PT ;  /* 0x0000001126247c12 */ /* 0x000fe4000f8ec0ff */
[----:B------:R-:W-:Y:S02]  /*2d70*/  LOP3.LUT R39, R37, R40, R39, 0x96, !PT ;  /* 0x0000002825277212 */ /* 0x000fe400078e9627 */
[----:B------:R-:W-:Y:S01]  /*2d80*/  PRMT R37, R0, 0x8880, RZ ;  /* 0x0000888000257816 */ /* 0x000fe200000000ff */
[----:B------:R-:W-:Y:S01]  /*2d90*/  ULOP3.LUT UP0, URZ, UR38, 0x40, URZ, 0xc0, !UPT ;  /* 0x0000004026ff7892 */ /* 0x000fe2000f80c0ff */
[----:B------:R-:W-:Y:S01]  /*2da0*/  LOP3.LUT R0, R36, R3, R2, 0x96, !PT ;  /* 0x0000000324007212 */ /* 0x000fe200078e9602 */
[----:B------:R-:W-:Y:S01]  /*2db0*/  USHF.R.U32.HI UR16, URZ, 0x7, UR11 ;  /* 0x00000007ff107899 */ /* 0x000fe2000801160b */
[----:B------:R-:W-:Y:S01]  /*2dc0*/  LOP3.LUT R2, R23, 0x1, RZ, 0xc0, !PT ;  /* 0x0000000117027812 */ /* 0x000fe200078ec0ff */
[----:B------:R-:W-:Y:S01]  /*2dd0*/  ULOP3.LUT UP1, URZ, UR39, 0x2, URZ, 0xc0, !UPT ;  /* 0x0000000227ff7892 */ /* 0x000fe2000f82c0ff */
[----:B------:R-:W-:Y:S01]  /*2de0*/  IMAD.MOV.U32 R3, RZ, RZ, R37 ;  /* 0x000000ffff037224 */ /* 0x000fe200078e0025 */
[----:B------:R-:W-:-:S02]  /*2df0*/  SHF.R.U32.HI R36, RZ, 0x7, R22 ;  /* 0x00000007ff247819 */ /* 0x000fc40000011616 */
[----:B------:R-:W-:Y:S01]  /*2e00*/  PLOP3.LUT P0, PT, PT, PT, UP0, 0x40, 0x4 ;  /* 0x000000000004781c */ /* 0x000fe20003f0e808 */
[----:B------:R-:W-:Y:S01]  /*2e10*/  IMAD.MOV R2, RZ, RZ, -R2 ;  /* 0x000000ffff027224 */ /* 0x000fe200078e0a02 */
[----:B------:R-:W-:Y:S01]  /*2e20*/  LOP3.LUT R38, R38, UR16, RZ, 0xc0, !PT ;  /* 0x0000001026267c12 */ /* 0x000fe2000f8ec0ff */
[----:B------:R-:W-:Y:S01]  /*2e30*/  USHF.R.U32.HI UR16, URZ, 0x7, UR10 ;  /* 0x00000007ff107899 */ /* 0x000fe2000801160a */
[----:B------:R-:W-:Y:S02]  /*2e40*/  LOP3.LUT R36, R36, R35, RZ, 0xc0, !PT ;  /* 0x0000002324247212 */ /* 0x000fe400078ec0ff */
[----:B------:R-:W-:Y:S02]  /*2e50*/  SHF.R.S32.HI R3, RZ, 0x7, R3 ;  /* 0x00000007ff037819 */ /* 0x000fe40000011403 */
[----:B------:R-:W-:Y:S01]  /*2e60*/  PLOP3.LUT P3, PT, PT, PT, UP1, 0x40, 0x4 ;  /* 0x000000000004781c */ /* 0x000fe20003f6e818 */
[----:B------:R-:W-:Y:S01]  /*2e70*/  ULOP3.LUT UP0, URZ, UR39, 0x4, URZ, 0xc0, !UPT ;  /* 0x0000000427ff7892 */ /* 0x000fe2000f80c0ff */
[----:B------:R-:W-:-:S02]  /*2e80*/  SEL R40, R7, RZ, !P0 ;  /* 0x000000ff07287207 */ /* 0x000fc40004000000 */
[----:B------:R-:W-:Y:S02]  /*2e90*/  PRMT R7, R2, 0x7710, RZ ;  /* 0x0000771002077816 */ /* 0x000fe400000000ff */
[----:B------:R-:W-:Y:S01]  /*2ea0*/  LOP3.LUT R47, R0, R36, R47, 0x96, !PT ;  /* 0x00000024002f7212 */ /* 0x000fe200078e962f */
[----:B------:R-:W-:Y:S01]  /*2eb0*/  ULOP3.LUT UP2, URZ, UR39, 0x1, URZ, 0xc0, !UPT ;  /* 0x0000000127ff7892 */ /* 0x000fe2000f84c0ff */
[----:B------:R-:W-:Y:S02]  /*2ec0*/  LOP3.LUT R2, R3, R12, RZ, 0xc0, !PT ;  /* 0x0000000c03027212 */ /* 0x000fe400078ec0ff */
[----:B------:R-:W-:Y:S02]  /*2ed0*/  SEL R36, R12, RZ, !P3 ;  /* 0x000000ff0c247207 */ /* 0x000fe40005800000 */
[----:B------:R-:W-:Y:S01]  /*2ee0*/  LOP3.LUT R12, R35, UR16, RZ, 0xc0, !PT ;  /* 0x00000010230c7c12 */ /* 0x000fe2000f8ec0ff */
[----:B------:R-:W-:Y:S01]  /*2ef0*/  USHF.L.U32 UR16, UR12, 0x1, URZ ;  /* 0x000000010c107899 */ /* 0x000fe200080006ff */
[----:B------:R-:W-:Y:S01]  /*2f00*/  PLOP3.LUT P4, PT, PT, PT, UP0, 0x40, 0x4 ;  /* 0x000000000004781c */ /* 0x000fe20003f8e808 */
[----:B------:R-:W-:Y:S01]  /*2f10*/  ULOP3.LUT UP0, URZ, UR39, 0x10, URZ, 0xc0, !UPT ;  /* 0x0000001027ff7892 */ /* 0x000fe2000f80c0ff */
[C---:B------:R-:W-:Y:S01]  /*2f20*/  LOP3.LUT P1, RZ, R32.reuse, 0x4, RZ, 0xc0, !PT ;  /* 0x0000000420ff7812 */ /* 0x040fe2000782c0ff */
[----:B------:R-:W-:Y:S01]  /*2f30*/  ULOP3.LUT UP1, URZ, UR39, 0x8, URZ, 0xc0, !UPT ;  /* 0x0000000827ff7892 */ /* 0x000fe2000f82c0ff */
[----:B------:R-:W-:Y:S01]  /*2f40*/  LOP3.LUT P0, RZ, R32, 0x8, RZ, 0xc0, !PT ;  /* 0x0000000820ff7812 */ /* 0x000fe2000780c0ff */
[----:B------:R-:W-:Y:S01]  /*2f50*/  UPRMT UR16, UR16, 0x8880, URZ ;  /* 0x0000888010107896 */ /* 0x000fe200080000ff */
[----:B------:R-:W-:-:S02]  /*2f60*/  PLOP3.LUT P2, PT, PT, PT, UP2, 0x40, 0x4 ;  /* 0x000000000004781c */ /* 0x000fc40003f4e828 */
[----:B------:R-:W-:Y:S01]  /*2f70*/  LOP3.LUT R2, R2, R7, R15, 0x78, !PT ;  /* 0x0000000702027212 */ /* 0x000fe200078e780f */
[----:B------:R-:W-:Y:S01]  /*2f80*/  UPRMT UR17, UR16, 0x7710, URZ ;  /* 0x0000771010117896 */ /* 0x000fe200080000ff */
[----:B------:R-:W-:Y:S01]  /*2f90*/  SEL R3, R34, RZ, P1 ;  /* 0x000000ff22037207 */ /* 0x000fe20000800000 */
[----:B------:R-:W-:Y:S01]  /*2fa0*/  USHF.L.U32 UR16, UR13, 0x6, URZ ;  /* 0x000000060d107899 */ /* 0x000fe200080006ff */
[----:B------:R-:W-:Y:S02]  /*2fb0*/  SEL R0, R13, RZ, P0 ;  /* 0x000000ff0d007207 */ /* 0x000fe40000000000 */
[----:B------:R-:W-:Y:S02]  /*2fc0*/  LOP3.LUT R38, R38, R40, R39, 0x96, !PT ;  /* 0x0000002826267212 */ /* 0x000fe400078e9627 */
[----:B------:R-:W-:Y:S02]  /*2fd0*/  SEL R15, R15, RZ, !P2 ;  /* 0x000000ff0f0f7207 */ /* 0x000fe40005000000 */
[----:B------:R-:W-:-:S02]  /*2fe0*/  PLOP3.LUT P3, PT, PT, PT, UP0, 0x40, 0x4 ;  /* 0x000000000004781c */ /* 0x000fc40003f6e808 */
[----:B------:R-:W-:Y:S02]  /*2ff0*/  SEL R34, R34, RZ, !P4 ;  /* 0x000000ff22227207 */ /* 0x000fe40006000000 */
[C---:B------:R-:W-:Y:S02]  /*3000*/  LOP3.LUT P1, RZ, R32.reuse, 0x10, RZ, 0xc0, !PT ;  /* 0x0000001020ff7812 */ /* 0x040fe4000782c0ff */
[----:B------:R-:W-:Y:S02]  /*3010*/  PLOP3.LUT P2, PT, PT, PT, UP1, 0x40, 0x4 ;  /* 0x000000000004781c */ /* 0x000fe40003f4e818 */
[----:B------:R-:W-:Y:S01]  /*3020*/  LOP3.LUT P0, RZ, R32, 0x20, RZ, 0xc0, !PT ;  /* 0x0000002020ff7812 */ /* 0x000fe2000780c0ff */
[----:B------:R-:W-:Y:S01]  /*3030*/  ULOP3.LUT UP0, URZ, UR39, 0x20, URZ, 0xc0, !UPT ;  /* 0x0000002027ff7892 */ /* 0x000fe2000f80c0ff */
[----:B------:R-:W-:Y:S01]  /*3040*/  LOP3.LUT R0, R0, R3, R2, 0x96, !PT ;  /* 0x0000000300007212 */ /* 0x000fe200078e9602 */
[----:B------:R-:W-:Y:S01]  /*3050*/  USHF.R.U32.HI UR17, URZ, 0x7, UR17 ;  /* 0x00000007ff117899 */ /* 0x000fe20008011611 */
[----:B------:R-:W-:Y:S01]  /*3060*/  LOP3.LUT R41, R38, R12, R41, 0x96, !PT ;  /* 0x0000000c26297212 */ /* 0x000fe200078e9629 */
[----:B------:R-:W-:Y:S01]  /*3070*/  UPRMT UR18, UR16, 0x8880, URZ ;  /* 0x0000888010127896 */ /* 0x000fe200080000ff */
[----:B------:R-:W-:-:S02]  /*3080*/  SEL R3, R33, RZ, !P3 ;  /* 0x000000ff21037207 */ /* 0x000fc40005800000 */
[----:B------:R-:W-:Y:S02]  /*3090*/  LOP3.LUT R15, R34, R36, R15, 0x96, !PT ;  /* 0x00000024220f7212 */ /* 0x000fe400078e960f */
[----:B------:R-:W-:Y:S02]  /*30a0*/  SEL R12, R13, RZ, !P2 ;  /* 0x000000ff0d0c7207 */ /* 0x000fe40005000000 */
[----:B------:R-:W-:Y:S02]  /*30b0*/  SEL R33, R33, RZ, P1 ;  /* 0x000000ff21217207 */ /* 0x000fe40000800000 */
[----:B------:R-:W-:Y:S01]  /*30c0*/  SEL R2, R14, RZ, P0 ;  /* 0x000000ff0e027207 */ /* 0x000fe20000000000 */
[----:B------:R-:W-:Y:S01]  /*30d0*/  ULOP3.LUT UR16, UR13, 0x1, URZ, 0xc0, !UPT ;  /* 0x000000010d107892 */ /* 0x000fe2000f8ec0ff */
[----:B------:R-:W-:Y:S02]  /*30e0*/  LOP3.LUT R12, R3, R12, R15, 0x96, !PT ;  /* 0x0000000c030c7212 */ /* 0x000fe400078e960f */
[----:B------:R-:W-:-:S02]  /*30f0*/  LOP3.LUT R0, R2, R33, R0, 0x96, !PT ;  /* 0x0000002102007212 */ /* 0x000fc400078e9600 */
[----:B------:R-:W-:Y:S02]  /*3100*/  LOP3.LUT P0, RZ, R32, 0x40, RZ, 0xc0, !PT ;  /* 0x0000004020ff7812 */ /* 0x000fe4000780c0ff */
[----:B------:R-:W-:Y:S02]  /*3110*/  PLOP3.LUT P1, PT, PT, PT, UP0, 0x40, 0x4 ;  /* 0x000000000004781c */ /* 0x000fe40003f2e808 */
[----:B------:R-:W-:Y:S02]  /*3120*/  SHF.R.U32.HI R3, RZ, 0x7, R23 ;  /* 0x00000007ff037819 */ /* 0x000fe40000011617 */
[C---:B------:R-:W-:Y:S01]  /*3130*/  LOP3.LUT R2, R9.reuse, UR17, RZ, 0xc0, !PT ;  /* 0x0000001109027c12 */ /* 0x040fe2000f8ec0ff */
[----:B------:R-:W-:Y:S01]  /*3140*/  UMOV UR17, UR18 ;  /* 0x0000001200117c82 */ /* 0x000fe20008000000 */
[----:B------:R-:W-:Y:S01]  /*3150*/  UIADD3 UR19, UPT, UPT, URZ, -UR16, URZ ;  /* 0x80000010ff137290 */ /* 0x000fe2000fffe0ff */
[----:B------:R-:W-:Y:S01]  /*3160*/  SEL R7, R14, RZ, !P1 ;  /* 0x000000ff0e077207 */ /* 0x000fe20004800000 */
[----:B------:R-:W-:Y:S01]  /*3170*/  USHF.R.S32.HI UR17, URZ, 0x7, UR17 ;  /* 0x00000007ff117899 */ /* 0x000fe20008011411 */
[----:B------:R-:W-:Y:S01]  /*3180*/  SEL R9, R9, RZ, P0 ;  /* 0x000000ff09097207 */ /* 0x000fe20000000000 */
[----:B------:R-:W-:Y:S01]  /*3190*/  USHF.L.U32 UR16, UR13, 0x5, URZ ;  /* 0x000000050d107899 */ /* 0x000fe200080006ff */
[----:B------:R-:W-:Y:S01]  /*31a0*/  LOP3.LUT R3, R3, R10, RZ, 0xc0, !PT ;  /* 0x0000000a03037212 */ /* 0x000fe200078ec0ff */
[----:B------:R-:W-:Y:S01]  /*31b0*/  ULOP3.LUT UP2, URZ, UR40, 0x8, URZ, 0xc0, !UPT ;  /* 0x0000000828ff7892 */ /* 0x000fe2000f84c0ff */
[----:B------:R-:W-:-:S02]  /*31c0*/  LOP3.LUT P1, RZ, R25, 0x2, RZ, 0xc0, !PT ;  /* 0x0000000219ff7812 */ /* 0x000fc4000782c0ff */
[C---:B------:R-:W-:Y:S02]  /*31d0*/  LOP3.LUT P2, RZ, R25.reuse, 0x1, RZ, 0xc0, !PT ;  /* 0x0000000119ff7812 */ /* 0x040fe4000784c0ff */
[----:B------:R-:W-:Y:S01]  /*31e0*/  LOP3.LUT P0, RZ, R25, 0x4, RZ, 0xc0, !PT ;  /* 0x0000000419ff7812 */ /* 0x000fe2000780c0ff */
[----:B------:R-:W-:Y:S01]  /*31f0*/  UPRMT UR16, UR16, 0x8880, URZ ;  /* 0x0000888010107896 */ /* 0x000fe200080000ff */
[----:B------:R-:W-:Y:S02]  /*3200*/  LOP3.LUT R12, R2, R7, R12, 0x96, !PT ;  /* 0x00000007020c7212 */ /* 0x000fe400078e960c */
[----:B------:R-:W-:Y:S02]  /*3210*/  LOP3.LUT R0, R3, R9, R0, 0x96, !PT ;  /* 0x0000000903007212 */ /* 0x000fe400078e9600 */
[C---:B------:R-:W-:Y:S02]  /*3220*/  LOP3.LUT R7, R4.reuse, UR17, RZ, 0xc0, !PT ;  /* 0x0000001104077c12 */ /* 0x040fe4000f8ec0ff */
[----:B------:R-:W-:Y:S01]  /*3230*/  SEL R3, R4, RZ, P1 ;  /* 0x000000ff04037207 */ /* 0x000fe20000800000 */
[----:B------:R-:W-:Y:S01]  /*3240*/  ULOP3.LUT UP0, URZ, UR40, 0x20, URZ, 0xc0, !UPT ;  /* 0x0000002028ff7892 */ /* 0x000fe2000f80c0ff */
[----:B------:R-:W-:-:S02]  /*3250*/  SEL R2, R6, RZ, P2 ;  /* 0x000000ff06027207 */ /* 0x000fc40001000000 */
[----:B------:R-:W-:Y:S01]  /*3260*/  SEL R4, R8, RZ, P0 ;  /* 0x000000ff08047207 */ /* 0x000fe20000000000 */
[----:B------:R-:W-:Y:S01]  /*3270*/  UPRMT UR18, UR19, 0x7710, URZ ;  /* 0x0000771013127896 */ /* 0x000fe200080000ff */
[C---:B------:R-:W-:Y:S01]  /*3280*/  LOP3.LUT P1, RZ, R25.reuse, 0x8, RZ, 0xc0, !PT ;  /* 0x0000000819ff7812 */ /* 0x040fe2000782c0ff */
[----:B------:R-:W-:Y:S01]  /*3290*/  USHF.R.S32.HI UR16, URZ, 0x7, UR16 ;  /* 0x00000007ff107899 */ /* 0x000fe20008011410 */
[----:B------:R-:W-:Y:S01]  /*32a0*/  PLOP3.LUT P2, PT, PT, PT, UP2, 0x40, 0x4 ;  /* 0x000000000004781c */ /* 0x000fe20003f4e828 */
[----:B------:R-:W-:Y:S01]  /*32b0*/  ULOP3.LUT UP1, URZ, UR40, 0x10, URZ, 0xc0, !UPT ;  /* 0x0000001028ff7892 */ /* 0x000fe2000f82c0ff */
[----:B------:R-:W-:Y:S02]  /*32c0*/  LOP3.LUT P0, RZ, R25, 0x10, RZ, 0xc0, !PT ;  /* 0x0000001019ff7812 */ /* 0x000fe4000780c0ff */
[----:B------:R-:W-:Y:S02]  /*32d0*/  LOP3.LUT R2, R4, R3, R2, 0x96, !PT ;  /* 0x0000000304027212 */ /* 0x000fe400078e9602 */
[----:B------:R-:W-:-:S02]  /*32e0*/  SEL R3, R11, RZ, P1 ;  /* 0x000000ff0b037207 */ /* 0x000fc40000800000 */
[----:B------:R-:W-:Y:S02]  /*32f0*/  SEL R11, R11, RZ, !P2 ;  /* 0x000000ff0b0b7207 */ /* 0x000fe40005000000 */
[----:B------:R-:W-:Y:S02]  /*3300*/  SEL R4, R5, RZ, P0 ;  /* 0x000000ff05047207 */ /* 0x000fe40000000000 */
[----:B------:R-:W-:Y:S01]  /*3310*/  PLOP3.LUT P2, PT, PT, PT, UP0, 0x40, 0x4 ;  /* 0x000000000004781c */ /* 0x000fe20003f4e808 */
[----:B------:R-:W-:Y:S01]  /*3320*/  ULOP3.LUT UP0, URZ, UR40, 0x40, URZ, 0xc0, !UPT ;  /* 0x0000004028ff7892 */ /* 0x000fe2000f80c0ff */
[----:B------:R-:W-:Y:S02]  /*3330*/  LOP3.LUT R7, R7, UR18, R6, 0x78, !PT ;  /* 0x0000001207077c12 */ /* 0x000fe4000f8e7806 */
[----:B------:R-:W-:Y:S02]  /*3340*/  LOP3.LUT R8, R8, UR16, RZ, 0xc0, !PT ;  /* 0x0000001008087c12 */ /* 0x000fe4000f8ec0ff */
[----:B------:R-:W-:Y:S01]  /*3350*/  PLOP3.LUT P0, PT, PT, PT, UP1, 0x40, 0x4 ;  /* 0x000000000004781c */ /* 0x000fe20003f0e818 */
[----:B------:R-:W-:Y:S01]  /*3360*/  USHF.R.U32.HI UR20, URZ, 0x7, UR12 ;  /* 0x00000007ff147899 */ /* 0x000fe2000801160c */
[----:B------:R-:W-:Y:S01]  /*3370*/  LOP3.LUT R2, R4, R3, R2, 0x96, !PT ;  /* 0x0000000304027212 */ /* 0x000fe200078e9602 */
[----:B------:R-:W-:Y:S01]  /*3380*/  USHF.R.U32.HI UR16, URZ, 0x7, UR13 ;  /* 0x00000007ff107899 */ /* 0x000fe2000801160d */
[----:B------:R-:W-:-:S02]  /*3390*/  LOP3.LUT R7, R11, R8, R7, 0x96, !PT ;  /* 0x000000080b077212 */ /* 0x000fc400078e9607 */
[----:B------:R-:W-:Y:S02]  /*33a0*/  SEL R4, R5, RZ, !P0 ;  /* 0x000000ff05047207 */ /* 0x000fe40004000000 */
[C---:B------:R-:W-:Y:S01]  /*33b0*/  SEL R3, R44.reuse, RZ, !P2 ;  /* 0x000000ff2c037207 */ /* 0x040fe20005000000 */
[----:B------:R-:W-:Y:S01]  /*33c0*/  UIADD3 UR4, UPT, UPT, UR4, 0x1, URZ ;  /* 0x0000000104047890 */ /* 0x000fe2000fffe0ff */
[C---:B------:R-:W-:Y:S02]  /*33d0*/  LOP3.LUT P1, RZ, R25.reuse, 0x20, RZ, 0xc0, !PT ;  /* 0x0000002019ff7812 */ /* 0x040fe4000782c0ff */
[----:B------:R-:W-:Y:S02]  /*33e0*/  LOP3.LUT P0, RZ, R25, 0x40, RZ, 0xc0, !PT ;  /* 0x0000004019ff7812 */ /* 0x000fe4000780c0ff */
[----:B------:R-:W-:Y:S02]  /*33f0*/  PLOP3.LUT P2, PT, PT, PT, UP0, 0x40, 0x4 ;  /* 0x000000000004781c */ /* 0x000fe40003f4e808 */
[----:B------:R-:W-:Y:S01]  /*3400*/  LOP3.LUT R7, R3, R4, R7, 0x96, !PT ;  /* 0x0000000403077212 */ /* 0x000fe200078e9607 */
[----:B------:R-:W-:Y:S01]  /*3410*/  UISETP.NE.AND UP0, UPT, UR4, 0x4, UPT ;  /* 0x000000040400788c */ /* 0x000fe2000bf05270 */
[----:B------:R-:W-:-:S02]  /*3420*/  SEL R3, R44, RZ, P1 ;  /* 0x000000ff2c037207 */ /* 0x000fc40000800000 */
[----:B------:R-:W-:Y:S02]  /*3430*/  SEL R4, R46, RZ, P0 ;  /* 0x000000ff2e047207 */ /* 0x000fe40000000000 */
[----:B------:R-:W-:Y:S02]  /*3440*/  LOP3.LUT R10, R10, UR20, RZ, 0xc0, !PT ;  /* 0x000000140a0a7c12 */ /* 0x000fe4000f8ec0ff */
[----:B------:R-:W-:Y:S02]  /*3450*/  SEL R46, R46, RZ, !P2 ;  /* 0x000000ff2e2e7207 */ /* 0x000fe40005000000 */
[----:B------:R-:W-:Y:S02]  /*3460*/  LOP3.LUT R5, R49, UR16, RZ, 0xc0, !PT ;  /* 0x0000001031057c12 */ /* 0x000fe4000f8ec0ff */
[----:B------:R-:W-:Y:S02]  /*3470*/  LOP3.LUT R0, R47, R0, RZ, 0x3c, !PT ;  /* 0x000000002f007212 */ /* 0x000fe400078e3cff */
[----:B------:R-:W-:-:S02]  /*3480*/  LOP3.LUT R3, R4, R3, R2, 0x96, !PT ;  /* 0x0000000304037212 */ /* 0x000fc400078e9602 */
[----:B------:R-:W-:Y:S02]  /*3490*/  LOP3.LUT R49, R24, R49, RZ, 0xc0, !PT ;  /* 0x0000003118317212 */ /* 0x000fe400078ec0ff */
[----:B------:R-:W-:Y:S02]  /*34a0*/  LOP3.LUT R10, R41, R10, R12, 0x96, !PT ;  /* 0x0000000a290a7212 */ /* 0x000fe400078e960c */
[----:B------:R-:W-:Y:S02]  /*34b0*/  LOP3.LUT R5, R5, R46, R7, 0x96, !PT ;  /* 0x0000002e05057212 */ /* 0x000fe400078e9607 */
[----:B------:R-:W-:Y:S02]  /*34c0*/  LOP3.LUT R43, R43, R48, RZ, 0x3c, !PT ;  /* 0x000000302b2b7212 */ /* 0x000fe400078e3cff */
[----:B------:R-:W-:Y:S02]  /*34d0*/  LOP3.LUT R45, R45, R50, RZ, 0x3c, !PT ;  /* 0x000000322d2d7212 */ /* 0x000fe400078e3cff */
[----:B------:R-:W-:-:S02]  /*34e0*/  LOP3.LUT R0, R0, R49, R3, 0x96, !PT ;  /* 0x0000003100007212 */ /* 0x000fc400078e9603 */
[----:B------:R-:W-:Y:S01]  /*34f0*/  LOP3.LUT R5, R10, R5, RZ, 0x3c, !PT ;  /* 0x000000050a057212 */ /* 0x000fe200078e3cff */
[----:B------:R1:W-:Y:S04]  /*3500*/  STL.U8 [UR15+-0x8], R43 ;  /* 0xfffff82bff007987 */ /* 0x0003e8000810000f */
[----:B------:R1:W-:Y:S04]  /*3510*/  STL.U8 [UR15+-0x4], R45 ;  /* 0xfffffc2dff007987 */ /* 0x0003e8000810000f */
[----:B------:R1:W-:Y:S04]  /*3520*/  STL.U8 [UR15], R0 ;  /* 0x00000000ff007987 */ /* 0x0003e8000810000f */
[----:B------:R1:W-:Y:S01]  /*3530*/  STL.U8 [UR15+0x4], R5 ;  /* 0x00000405ff007987 */ /* 0x0003e2000810000f */
[----:B------:R-:W-:Y:S01]  /*3540*/  UIADD3 UR15, UPT, UPT, UR15, 0x1, URZ ;  /* 0x000000010f0f7890 */ /* 0x000fe2000fffe0ff */
[----:B------:R-:W-:Y:S11]  /*3550*/  BRA.U UP0, `(.L_x_0) ;  /* 0xffffffd900707547 */ /* 0x000ff6000b83ffff */
[----:B------:R-:W2:Y:S01]  /*3560*/  LDL.128 R12, [R1] ;  /* 0x00000000010c7983 */ /* 0x000ea20000100c00 */
[----:B------:R-:W-:Y:S02]  /*3570*/  UISETP.GT.U32.AND UP0, UPT, UR14, 0x1, UPT ;  /* 0x000000010e00788c */ /* 0x000fe4000bf04070 */
[----:B------:R-:W-:-:S07]  /*3580*/  UIADD3 UR4, UPT, UPT, UR14, -0x1, URZ ;  /* 0xffffffff0e047890 */ /* 0x000fce000fffe0ff */
[----:B------:R-:W-:Y:S01]  /*3590*/  UMOV UR14, UR4 ;  /* 0x00000004000e7c82 */ /* 0x000fe20008000000 */
[C---:B--2---:R-:W-:Y:S02]  /*35a0*/  PRMT R8, R12.reuse, 0x7772, RZ ;  /* 0x000077720c087816 */ /* 0x044fe400000000ff */
[C---:B------:R-:W-:Y:S02]  /*35b0*/  PRMT R7, R12.reuse, 0x7773, RZ ;  /* 0x000077730c077816 */ /* 0x040fe400000000ff */
[C---:B------:R-:W-:Y:S02]  /*35c0*/  PRMT R10, R12.reuse, 0x7770, RZ ;  /* 0x000077700c0a7816 */ /* 0x040fe400000000ff */
[----:B------:R-:W-:Y:S02]  /*35d0*/  PRMT R9, R12, 0x7771, RZ ;  /* 0x000077710c097816 */ /* 0x000fe400000000ff */
[C---:B------:R-:W-:Y:S02]  /*35e0*/  LOP3.LUT R11, R8.reuse, 0xf0, RZ, 0xc0, !PT ;  /* 0x000000f0080b7812 */ /* 0x040fe400078ec0ff */
[----:B------:R-:W-:-:S02]  /*35f0*/  LOP3.LUT R12, R8, 0xf, RZ, 0xc0, !PT ;  /* 0x0000000f080c7812 */ /* 0x000fc400078ec0ff */
[C---:B------:R-:W-:Y:S02]  /*3600*/  LOP3.LUT R38, R10.reuse, 0xf0, RZ, 0xc0, !PT ;  /* 0x000000f00a267812 */ /* 0x040fe400078ec0ff */
[----:B------:R-:W-:Y:S01]  /*3610*/  LOP3.LUT R35, R10, 0xf, RZ, 0xc0, !PT ;  /* 0x0000000f0a237812 */ /* 0x000fe200078ec0ff */
[----:B------:R-:W-:Y:S01]  /*3620*/  IMAD.IADD R12, R12, 0x1, R11 ;  /* 0x000000010c0c7824 */ /* 0x000fe200078e020b */
[----:B------:R-:W-:Y:S02]  /*3630*/  LOP3.LUT R8, R7, 0xf0, RZ, 0xc0, !PT ;  /* 0x000000f007087812 */ /* 0x000fe400078ec0ff */
[----:B------:R-:W-:Y:S01]  /*3640*/  LOP3.LUT R10, R9, 0xf0, RZ, 0xc0, !PT ;  /* 0x000000f0090a7812 */ /* 0x000fe200078ec0ff */
[----:B------:R-:W-:Y:S01]  /*3650*/  IMAD.IADD R35, R35, 0x1, R38 ;  /* 0x0000000123237824 */ /* 0x000fe200078e0226 */
[----:B------:R-:W-:Y:S02]  /*3660*/  LOP3.LUT R7, R7, 0xf, RZ, 0xc0, !PT ;  /* 0x0000000f07077812 */ /* 0x000fe400078ec0ff */
[----:B------:R-:W-:-:S02]  /*3670*/  LOP3.LUT R9, R9, 0xf, RZ, 0xc0, !PT ;  /* 0x0000000f09097812 */ /* 0x000fc400078ec0ff */
[----:B-1----:R-:W-:Y:S01]  /*3680*/  PRMT R5, R13, 0x7771, RZ ;  /* 0x000077710d057816 */ /* 0x002fe200000000ff */
[----:B------:R-:W-:Y:S01]  /*3690*/  IMAD.IADD R7, R7, 0x1, R8 ;  /* 0x0000000107077824 */ /* 0x000fe200078e0208 */
[----:B------:R-:W-:Y:S01]  /*36a0*/  PRMT R4, R13, 0x7772, RZ ;  /* 0x000077720d047816 */ /* 0x000fe200000000ff */
[----:B------:R-:W-:Y:S01]  /*36b0*/  IMAD.IADD R9, R9, 0x1, R10 ;  /* 0x0000000109097824 */ /* 0x000fe200078e020a */
[C---:B------:R-:W-:Y:S02]  /*36c0*/  LOP3.LUT R39, R5.reuse, 0xf0, RZ, 0xc0, !PT ;  /* 0x000000f005277812 */ /* 0x040fe400078ec0ff */
[----:B------:R-:W-:Y:S02]  /*36d0*/  LOP3.LUT R8, R5, 0xf, RZ, 0xc0, !PT ;  /* 0x0000000f05087812 */ /* 0x000fe400078ec0ff */
[C---:B------:R-:W-:Y:S01]  /*36e0*/  LOP3.LUT R5, R4.reuse, 0xf0, RZ, 0xc0, !PT ;  /* 0x000000f004057812 */ /* 0x040fe200078ec0ff */
[----:B------:R-:W0:Y:S01]  /*36f0*/  LDC.U8 R9, c[0x3][R9] ;  /* 0x00c0000009097b82 */ /* 0x000e220000000000 */
[----:B------:R-:W-:Y:S01]  /*3700*/  LOP3.LUT R10, R4, 0xf, RZ, 0xc0, !PT ;  /* 0x0000000f040a7812 */ /* 0x000fe200078ec0ff */
[----:B------:R-:W-:Y:S01]  /*3710*/  IMAD.IADD R8, R8, 0x1, R39 ;  /* 0x0000000108087824 */ /* 0x000fe200078e0227 */
[----:B------:R-:W-:-:S02]  /*3720*/  PRMT R3, R13, 0x7773, RZ ;  /* 0x000077730d037816 */ /* 0x000fc400000000ff */
[----:B------:R-:W-:Y:S01]  /*3730*/  PRMT R6, R13, 0x7770, RZ ;  /* 0x000077700d067816 */ /* 0x000fe200000000ff */
[----:B------:R-:W-:Y:S01]  /*3740*/  IMAD.IADD R10, R10, 0x1, R5 ;  /* 0x000000010a0a7824 */ /* 0x000fe200078e0205 */
[C---:B------:R-:W-:Y:S01]  /*3750*/  PRMT R0, R14.reuse, 0x7773, RZ ;  /* 0x000077730e007816 */ /* 0x040fe200000000ff */
[----:B------:R-:W1:Y:S01]  /*3760*/  LDC.U8 R8, c[0x3][R8] ;  /* 0x00c0000008087b82 */ /* 0x000e620000000000 */
[C---:B------:R-:W-:Y:S02]  /*3770*/  PRMT R2, R14.reuse, 0x7772, RZ ;  /* 0x000077720e027816 */ /* 0x040fe400000000ff */
[C---:B------:R-:W-:Y:S02]  /*3780*/  PRMT R34, R14.reuse, 0x7771, RZ ;  /* 0x000077710e227816 */ /* 0x040fe400000000ff */
[----:B------:R-:W-:Y:S02]  /*3790*/  PRMT R14, R14, 0x7770, RZ ;  /* 0x000077700e0e7816 */ /* 0x000fe400000000ff */
[C---:B------:R-:W-:Y:S01]  /*37a0*/  LOP3.LUT R38, R6.reuse, 0xf0, RZ, 0xc0, !PT ;  /* 0x000000f006267812 */ /* 0x040fe200078ec0ff */
[----:B------:R-:W2:Y:S01]  /*37b0*/  LDC.U8 R10, c[0x3][R10] ;  /* 0x00c000000a0a7b82 */ /* 0x000ea20000000000 */
[----:B------:R-:W-:-:S02]  /*37c0*/  LOP3.LUT R11, R6, 0xf, RZ, 0xc0, !PT ;  /* 0x0000000f060b7812 */ /* 0x000fc400078ec0ff */
[C---:B------:R-:W-:Y:S02]  /*37d0*/  LOP3.LUT R4, R3.reuse, 0xf0, RZ, 0xc0, !PT ;  /* 0x000000f003047812 */ /* 0x040fe400078ec0ff */
[----:B------:R-:W-:Y:S01]  /*37e0*/  LOP3.LUT R33, R3, 0xf, RZ, 0xc0, !PT ;  /* 0x0000000f03217812 */ /* 0x000fe200078ec0ff */
[----:B------:R-:W-:Y:S01]  /*37f0*/  IMAD.IADD R11, R11, 0x1, R38 ;  /* 0x000000010b0b7824 */ /* 0x000fe200078e0226 */
[----:B------:R-:W-:Y:S02]  /*3800*/  LOP3.LUT R5, R14, 0xf0, RZ, 0xc0, !PT ;  /* 0x000000f00e057812 */ /* 0x000fe400078ec0ff */
[C---:B------:R-:W-:Y:S01]  /*3810*/  LOP3.LUT R6, R34.reuse, 0xf0, RZ, 0xc0, !PT ;  /* 0x000000f022067812 */ /* 0x040fe200078ec0ff */
[----:B------:R-:W-:Y:S01]  /*3820*/  IMAD.IADD R33, R33, 0x1, R4 ;  /* 0x0000000121217824 */ /* 0x000fe200078e0204 */
[----:B------:R-:W-:Y:S01]  /*3830*/  LOP3.LUT R47, R34, 0xf, RZ, 0xc0, !PT ;  /* 0x0000000f222f7812 */ /* 0x000fe200078ec0ff */
[----:B------:R-:W1:Y:S01]  /*3840*/  LDC.U8 R11, c[0x3][R11] ;  /* 0x00c000000b0b7b82 */ /* 0x000e620000000000 */
[----:B------:R-:W-:-:S02]  /*3850*/  PRMT R13, R15, 0x7773, RZ ;  /* 0x000077730f0d7816 */ /* 0x000fc400000000ff */
[----:B------:R-:W-:Y:S01]  /*3860*/  PRMT R36, R15, 0x7772, RZ ;  /* 0x000077720f247816 */ /* 0x000fe200000000ff */
[----:B------:R-:W-:Y:S01]  /*3870*/  IMAD.IADD R47, R47, 0x1, R6 ;  /* 0x000000012f2f7824 */ /* 0x000fe200078e0206 */
[C---:B------:R-:W-:Y:S02]  /*3880*/  PRMT R37, R15.reuse, 0x7771, RZ ;  /* 0x000077710f257816 */ /* 0x040fe400000000ff */
[----:B------:R-:W-:Y:S01]  /*3890*/  LOP3.LUT R14, R14, 0xf, RZ, 0xc0, !PT ;  /* 0x0000000f0e0e7812 */ /* 0x000fe200078ec0ff */
[----:B------:R-:W2:Y:S01]  /*38a0*/  LDC.U8 R33, c[0x3][R33] ;  /* 0x00c0000021217b82 */ /* 0x000ea20000000000 */
[C---:B------:R-:W-:Y:S02]  /*38b0*/  LOP3.LUT R3, R0.reuse, 0xf0, RZ, 0xc0, !PT ;  /* 0x000000f000037812 */ /* 0x040fe400078ec0ff */
[----:B------:R-:W-:Y:S01]  /*38c0*/  LOP3.LUT R34, R0, 0xf, RZ, 0xc0, !PT ;  /* 0x0000000f00227812 */ /* 0x000fe200078ec0ff */
[----:B------:R-:W-:Y:S01]  /*38d0*/  IMAD.IADD R14, R14, 0x1, R5 ;  /* 0x000000010e0e7824 */ /* 0x000fe200078e0205 */
[----:B------:R-:W-:-:S02]  /*38e0*/  PRMT R15, R15, 0x7770, RZ ;  /* 0x000077700f0f7816 */ /* 0x000fc400000000ff */
[----:B------:R-:W-:Y:S01]  /*38f0*/  LOP3.LUT R4, R2, 0xf0, RZ, 0xc0, !PT ;  /* 0x000000f002047812 */ /* 0x000fe200078ec0ff */
[----:B------:R-:W-:Y:S01]  /*3900*/  IMAD.IADD R34, R34, 0x1, R3 ;  /* 0x0000000122227824 */ /* 0x000fe200078e0203 */
[----:B------:R-:W-:Y:S01]  /*3910*/  LOP3.LUT R51, R2, 0xf, RZ, 0xc0, !PT ;  /* 0x0000000f02337812 */ /* 0x000fe200078ec0ff */
[----:B------:R-:W3:Y:S01]  /*3920*/  LDC.U8 R14, c[0x3][R14] ;  /* 0x00c000000e0e7b82 */ /* 0x000ee20000000000 */
[C---:B------:R-:W-:Y:S02]  /*3930*/  LOP3.LUT R2, R15.reuse, 0xf0, RZ, 0xc0, !PT ;  /* 0x000000f00f027812 */ /* 0x040fe400078ec0ff */
[----:B------:R-:W-:Y:S01]  /*3940*/  LOP3.LUT R41, R15, 0xf, RZ, 0xc0, !PT ;  /* 0x0000000f0f297812 */ /* 0x000fe200078ec0ff */
[----:B------:R-:W-:Y:S01]  /*3950*/  IMAD.IADD R51, R51, 0x1, R4 ;  /* 0x0000000133337824 */ /* 0x000fe200078e0204 */
[C---:B------:R-:W-:Y:S02]  /*3960*/  LOP3.LUT R5, R37.reuse, 0xf0, RZ, 0xc0, !PT ;  /* 0x000000f025057812 */ /* 0x040fe400078ec0ff */
[----:B------:R-:W-:Y:S01]  /*3970*/  LOP3.LUT R50, R37, 0xf, RZ, 0xc0, !PT ;  /* 0x0000000f25327812 */ /* 0x000fe200078ec0ff */
[----:B------:R-:W-:Y:S01]  /*3980*/  IMAD.IADD R41, R41, 0x1, R2 ;  /* 0x0000000129297824 */ /* 0x000fe200078e0202 */
[C---:B------:R-:W-:Y:S01]  /*3990*/  LOP3.LUT R0, R36.reuse, 0xf0, RZ, 0xc0, !PT ;  /* 0x000000f024007812 */ /* 0x040fe200078ec0ff */
[----:B------:R-:W0:Y:S01]  /*39a0*/  LDC.U8 R2, c[0x3][R35] ;  /* 0x00c0000023027b82 */ /* 0x000e220000000000 */
[----:B------:R-:W-:Y:S01]  /*39b0*/  LOP3.LUT R15, R36, 0xf, RZ, 0xc0, !PT ;  /* 0x0000000f240f7812 */ /* 0x000fe200078ec0ff */
[----:B------:R-:W-:Y:S01]  /*39c0*/  IMAD.IADD R50, R50, 0x1, R5 ;  /* 0x0000000132327824 */ /* 0x000fe200078e0205 */
[----:B------:R-:W-:-:S02]  /*39d0*/  LOP3.LUT R3, R13, 0xf0, RZ, 0xc0, !PT ;  /* 0x000000f00d037812 */ /* 0x000fc400078ec0ff */
[----:B------:R-:W-:Y:S01]  /*39e0*/  LOP3.LUT R42, R13, 0xf, RZ, 0xc0, !PT ;  /* 0x0000000f0d2a7812 */ /* 0x000fe200078ec0ff */
[----:B------:R-:W-:Y:S02]  /*39f0*/  IMAD.IADD R15, R15, 0x1, R0 ;  /* 0x000000010f0f7824 */ /* 0x000fe400078e0200 */
[----:B------:R-:W4:Y:S02]  /*3a00*/  LDC.U8 R0, c[0x3][R12] ;  /* 0x00c000000c007b82 */ /* 0x000f240000000000 */
[----:B------:R-:W-:-:S06]  /*3a10*/  IMAD.IADD R42, R42, 0x1, R3 ;  /* 0x000000012a2a7824 */ /* 0x000fcc00078e0203 */
[----:B------:R-:W4:Y:S01]  /*3a20*/  LDC.U8 R3, c[0x3][R7] ;  /* 0x00c0000007037b82 */ /* 0x000f220000000000 */
[----:B-1----:R-:W-:-:S07]  /*3a30*/  PRMT R36, R11, 0x3340, R8 ;  /* 0x000033400b247816 */ /* 0x002fce0000000008 */
[----:B------:R-:W3:Y:S01]  /*3a40*/  LDC.U8 R47, c[0x3][R47] ;  /* 0x00c000002f2f7b82 */ /* 0x000ee20000000000 */
[----:B--2---:R-:W-:-:S07]  /*3a50*/  PRMT R5, R10, 0x3340, R33 ;  /* 0x000033400a057816 */ /* 0x004fce0000000021 */
[----:B------:R-:W1:Y:S01]  /*3a60*/  LDC.U8 R51, c[0x3][R51] ;  /* 0x00c0000033337b82 */ /* 0x000e620000000000 */
[----:B------:R-:W-:-:S07]  /*3a70*/  PRMT R5, R36, 0x5410, R5 ;  /* 0x0000541024057816 */ /* 0x000fce0000000005 */
[----:B------:R-:W1:Y:S08]  /*3a80*/  LDC.U8 R34, c[0x3][R34] ;  /* 0x00c0000022227b82 */ /* 0x000e700000000000 */
[----:B------:R-:W2:Y:S01]  /*3a90*/  LDC.U8 R41, c[0x3][R41] ;  /* 0x00c0000029297b82 */ /* 0x000ea20000000000 */
[----:B0-----:R-:W-:-:S07]  /*3aa0*/  PRMT R39, R2, 0x3340, R9 ;  /* 0x0000334002277816 */ /* 0x001fce0000000009 */
[----:B------:R-:W2:Y:S08]  /*3ab0*/  LDC.U8 R50, c[0x3][R50] ;  /* 0x00c0000032327b82 */ /* 0x000eb00000000000 */
[----:B------:R-:W0:Y:S01]  /*3ac0*/  LDC.U8 R15, c[0x3][R15] ;  /* 0x00c000000f0f7b82 */ /* 0x000e220000000000 */
[----:B----4-:R-:W-:-:S04]  /*3ad0*/  PRMT R4, R0, 0x3340, R3 ;  /* 0x0000334000047816 */ /* 0x010fc80000000003 */
[----:B------:R-:W-:-:S03]  /*3ae0*/  PRMT R4, R39, 0x5410, R4 ;  /* 0x0000541027047816 */ /* 0x000fc60000000004 */
[----:B------:R-:W4:Y:S01]  /*3af0*/  LDC.U8 R42, c[0x3][R42] ;  /* 0x00c000002a2a7b82 */ /* 0x000f220000000000 */
[----:B---3--:R-:W-:Y:S02]  /*3b00*/  PRMT R37, R14, 0x3340, R47 ;  /* 0x000033400e257816 */ /* 0x008fe4000000002f */
[----:B-1----:R-:W-:Y:S02]  /*3b10*/  PRMT R6, R51, 0x3340, R34 ;  /* 0x0000334033067816 */ /* 0x002fe40000000022 */
[----:B------:R-:W-:Y:S02]  /*3b20*/  PRMT R49, R34, 0x7610, R49 ;  /* 0x0000761022317816 */ /* 0x000fe40000000031 */
[----:B------:R-:W-:Y:S02]  /*3b30*/  PRMT R6, R37, 0x5410, R6 ;  /* 0x0000541025067816 */ /* 0x000fe40000000006 */
[----:B--2---:R-:W-:Y:S02]  /*3b40*/  PRMT R13, R41, 0x3340, R50 ;  /* 0x00003340290d7816 */ /* 0x004fe40000000032 */
[----:B0-----:R-:W-:-:S02]  /*3b50*/  PRMT R40, R15, 0x7610, R40 ;  /* 0x000076100f287816 */ /* 0x001fc40000000028 */
[----:B----4-:R-:W-:-:S04]  /*3b60*/  PRMT R12, R15, 0x3340, R42 ;  /* 0x000033400f0c7816 */ /* 0x010fc8000000002a */
[----:B------:R-:W-:Y:S02]  /*3b70*/  PRMT R7, R13, 0x5410, R12 ;  /* 0x000054100d077816 */ /* 0x000fe4000000000c */
[----:B------:R-:W-:Y:S02]  /*3b80*/  PRMT R13, R2, 0x7610, R13 ;  /* 0x00007610020d7816 */ /* 0x000fe4000000000d */
[----:B------:R-:W-:Y:S01]  /*3b90*/  PRMT R2, R3, 0x7610, R2 ;  /* 0x0000761003027816 */ /* 0x000fe20000000002 */
[----:B------:R0:W-:Y:S01]  /*3ba0*/  STL.128 [R1], R4 ;  /* 0x0000000401007387 */ /* 0x0001e20000100c00 */
[----:B------:R-:W-:Y:S02]  /*3bb0*/  PRMT R3, R8, 0x7610, R3 ;  /* 0x0000761008037816 */ /* 0x000fe40000000003 */
[----:B------:R-:W-:Y:S02]  /*3bc0*/  PRMT R12, R33, 0x7610, R12 ;  /* 0x00007610210c7816 */ /* 0x000fe4000000000c */
[----:B------:R-:W-:Y:S01]  /*3bd0*/  PRMT R8, R14, 0x7610, R8 ;  /* 0x000076100e087816 */ /* 0x000fe20000000008 */
[----:B------:R-:W-:Y:S06]  /*3be0*/  BRA.U UP0, `(.L_x_1) ;  /* 0xffffffc900bc7547 */ /* 0x000fec000b83ffff */
[----:B0-----:R-:W0:Y:S01]  /*3bf0*/  LDC.64 R4, c[0x0][0x390] ;  /* 0x0000e400ff047b82 */ /* 0x001e220000000a00 */
[----:B------:R-:W-:Y:S01]  /*3c00*/  LOP3.LUT R50, R50, 0xffff, RZ, 0xc0, !PT ;  /* 0x0000ffff32327812 */ /* 0x000fe200078ec0ff */
[----:B------:R-:W1:Y:S01]  /*3c10*/  LDCU.64 UR4, c[0x0][0x388] ;  /* 0x00007100ff0477ac */ /* 0x000e620008000a00 */
[----:B0-----:R-:W2:Y:S04]  /*3c20*/  LDG.E.U8 R24, desc[UR26][R4.64+0x5] ;  /* 0x0000051a04187981 */ /* 0x001ea8000c1e1100 */
        /* <DEDUP_REMOVED lines=19> */
[----:B------:R-:W-:Y:S02]  /*3d60*/  LOP3.LUT R12, R12, 0xffff, RZ, 0xc0, !PT ;  /* 0x0000ffff0c0c7812 */ /* 0x000fe400078ec0ff */
[----:B------:R-:W-:Y:S01]  /*3d70*/  LOP3.LUT R32, R13, 0xf0, RZ, 0xc0, !PT ;  /* 0x000000f00d207812 */ /* 0x000fe200078ec0ff */
[----:B0-----:R-:W-:Y:S01]  /*3d80*/  IMAD.IADD R5, R50, 0x1, R29 ;  /* 0x0000000132057824 */ /* 0x001fe200078e021d */
[----:B------:R-:W-:-:S02]  /*3d90*/  LOP3.LUT R30, R51, 0xf0, RZ, 0xc0, !PT ;  /* 0x000000f0331e7812 */ /* 0x000fc400078ec0ff */
[----:B------:R-:W-:Y:S02]  /*3da0*/  LOP3.LUT R13, R13, 0xf, RZ, 0xc0, !PT ;  /* 0x0000000f0d0d7812 */ /* 0x000fe400078ec0ff */
[----:B------:R-:W-:Y:S02]  /*3db0*/  LOP3.LUT R51, R51, 0xf, RZ, 0xc0, !PT ;  /* 0x0000000f33337812 */ /* 0x000fe400078ec0ff */
[C---:B------:R-:W-:Y:S02]  /*3dc0*/  LOP3.LUT R29, R12.reuse, 0xf0, RZ, 0xc0, !PT ;  /* 0x000000f00c1d7812 */ /* 0x040fe400078ec0ff */
[----:B------:R-:W-:Y:S02]  /*3dd0*/  LOP3.LUT R11, R11, 0xffff, RZ, 0xc0, !PT ;  /* 0x0000ffff0b0b7812 */ /* 0x000fe400078ec0ff */
        /* <DEDUP_REMOVED lines=8> */
[----:B------:R-:W-:Y:S02]  /*3e60*/  LOP3.LUT R11, R11, 0xf, RZ, 0xc0, !PT ;  /* 0x0000000f0b0b7812 */ /* 0x000fe400078ec0ff */
[----:B------:R-:W-:Y:S02]  /*3e70*/  LOP3.LUT R9, R9, 0xf, RZ, 0xc0, !PT ;  /* 0x0000000f09097812 */ /* 0x000fe400078ec0ff */
[----:B------:R-:W-:Y:S02]  /*3e80*/  LOP3.LUT R29, R10, 0xf0, RZ, 0xc0, !PT ;  /* 0x000000f00a1d7812 */ /* 0x000fe400078ec0ff */
        /* <DEDUP_REMOVED lines=11> */
[----:B------:R-:W-:Y:S01]  /*3f40*/  LOP3.LUT R0, R0, 0xffff, RZ, 0xc0, !PT ;  /* 0x0000ffff00007812 */ /* 0x000fe200078ec0ff */
[----:B------:R-:W-:Y:S01]  /*3f50*/  IMAD.IADD R3, R30, 0x1, R31 ;  /* 0x000000011e037824 */ /* 0x000fe200078e021f */
[----:B------:R-:W-:Y:S01]  /*3f60*/  LOP3.LUT R42, R42, 0xffff, RZ, 0xc0, !PT ;  /* 0x0000ffff2a2a7812 */ /* 0x000fe200078ec0ff */
[----:B------:R-:W-:Y:S01]  /*3f70*/  IMAD.IADD R8, R49, 0x1, R32 ;  /* 0x0000000131087824 */ /* 0x000fe200078e0220 */
[C---:B------:R-:W-:Y:S02]  /*3f80*/  LOP3.LUT R33, R29.reuse, 0xf0, RZ, 0xc0, !PT ;  /* 0x000000f01d217812 */ /* 0x040fe400078ec0ff */
[----:B------:R-:W-:-:S02]  /*3f90*/  LOP3.LUT R30, R29, 0xf, RZ, 0xc0, !PT ;  /* 0x0000000f1d1e7812 */ /* 0x000fc400078ec0ff */
[----:B------:R-:W-:Y:S02]  /*3fa0*/  LOP3.LUT R41, R41, 0xffff, RZ, 0xc0, !PT ;  /* 0x0000ffff29297812 */ /* 0x000fe400078ec0ff */
[C---:B------:R-:W-:Y:S02]  /*3fb0*/  LOP3.LUT R32, R0.reuse, 0xf0, RZ, 0xc0, !PT ;  /* 0x000000f000207812 */ /* 0x040fe400078ec0ff */
[----:B------:R-:W-:Y:S02]  /*3fc0*/  LOP3.LUT R29, R0, 0xf, RZ, 0xc0, !PT ;  /* 0x0000000f001d7812 */ /* 0x000fe400078ec0ff */
[C---:B------:R-:W-:Y:S02]  /*3fd0*/  LOP3.LUT R31, R42.reuse, 0xf0, RZ, 0xc0, !PT ;  /* 0x000000f02a1f7812 */ /* 0x040fe400078ec0ff */
[----:B------:R-:W-:Y:S02]  /*3fe0*/  LOP3.LUT R0, R42, 0xf, RZ, 0xc0, !PT ;  /* 0x0000000f2a007812 */ /* 0x000fe400078ec0ff */
[----:B------:R-:W-:-:S02]  /*3ff0*/  LOP3.LUT R40, R40, 0xffff, RZ, 0xc0, !PT ;  /* 0x0000ffff28287812 */ /* 0x000fc400078ec0ff */
[C---:B------:R-:W-:Y:S02]  /*4000*/  LOP3.LUT R37, R41.reuse, 0xf0, RZ, 0xc0, !PT ;  /* 0x000000f029257812 */ /* 0x040fe400078ec0ff */
[----:B------:R-:W-:Y:S01]  /*4010*/  LOP3.LUT R36, R41, 0xf, RZ, 0xc0, !PT ;  /* 0x0000000f29247812 */ /* 0x000fe200078ec0ff */
[----:B------:R-:W-:Y:S01]  /*4020*/  IMAD.IADD R0, R0, 0x1, R31 ;  /* 0x0000000100007824 */ /* 0x000fe200078e021f */
[----:B------:R-:W-:Y:S02]  /*4030*/  LOP3.LUT R47, R47, 0xffff, RZ, 0xc0, !PT ;  /* 0x0000ffff2f2f7812 */ /* 0x000fe400078ec0ff */
[----:B------:R-:W-:Y:S01]  /*4040*/  LOP3.LUT R35, R2, 0xffff, RZ, 0xc0, !PT ;  /* 0x0000ffff02237812 */ /* 0x000fe200078ec0ff */
[----:B------:R-:W-:Y:S01]  /*4050*/  IMAD.IADD R30, R30, 0x1, R33 ;  /* 0x000000011e1e7824 */ /* 0x000fe200078e0221 */
[----:B------:R-:W-:Y:S01]  /*4060*/  LOP3.LUT R31, R40, 0xf0, RZ, 0xc0, !PT ;  /* 0x000000f0281f7812 */ /* 0x000fe200078ec0ff */
[----:B------:R-:W-:Y:S01]  /*4070*/  IMAD.IADD R36, R36, 0x1, R37 ;  /* 0x0000000124247824 */ /* 0x000fe200078e0225 */
[----:B------:R-:W-:-:S02]  /*4080*/  LOP3.LUT R38, R40, 0xf, RZ, 0xc0, !PT ;  /* 0x0000000f28267812 */ /* 0x000fc400078ec0ff */
[C---:B------:R-:W-:Y:S02]  /*4090*/  LOP3.LUT R33, R47.reuse, 0xf0, RZ, 0xc0, !PT ;  /* 0x000000f02f217812 */ /* 0x040fe400078ec0ff */
[----:B------:R-:W-:Y:S02]  /*40a0*/  LOP3.LUT R42, R47, 0xf, RZ, 0xc0, !PT ;  /* 0x0000000f2f2a7812 */ /* 0x000fe400078ec0ff */
[C---:B------:R-:W-:Y:S02]  /*40b0*/  LOP3.LUT R37, R35.reuse, 0xf0, RZ, 0xc0, !PT ;  /* 0x000000f023257812 */ /* 0x040fe400078ec0ff */
[----:B------:R-:W-:Y:S01]  /*40c0*/  LOP3.LUT R40, R35, 0xf, RZ, 0xc0, !PT ;  /* 0x0000000f23287812 */ /* 0x000fe200078ec0ff */
[----:B------:R-:W-:Y:S02]  /*40d0*/  IMAD.IADD R29, R29, 0x1, R32 ;  /* 0x000000011d1d7824 */ /* 0x000fe400078e0220 */
[----:B------:R-:W-:Y:S02]  /*40e0*/  IMAD.IADD R38, R38, 0x1, R31 ;  /* 0x0000000126267824 */ /* 0x000fe400078e021f */
[----:B------:R-:W-:-:S02]  /*40f0*/  IMAD.IADD R42, R42, 0x1, R33 ;  /* 0x000000012a2a7824 */ /* 0x000fc400078e0221 */
[----:B------:R-:W-:Y:S01]  /*4100*/  IMAD.IADD R40, R40, 0x1, R37 ;  /* 0x0000000128287824 */ /* 0x000fe200078e0225 */
[----:B------:R-:W2:Y:S08]  /*4110*/  LDC.U8 R9, c[0x3][R9] ;  /* 0x00c0000009097b82 */ /* 0x000eb00000000000 */
[----:B------:R-:W3:Y:S08]  /*4120*/  LDC.U8 R0, c[0x3][R0] ;  /* 0x00c0000000007b82 */ /* 0x000ef00000000000 */
[----:B------:R-:W4:Y:S08]  /*4130*/  LDC.U8 R13, c[0x3][R13] ;  /* 0x00c000000d0d7b82 */ /* 0x000f300000000000 */
[----:B------:R2:W5:Y:S08]  /*4140*/  LDC.U8 R2, c[0x3][R5] ;  /* 0x00c0000005027b82 */ /* 0x0005700000000000 */
[----:B------:R-:W0:Y:S08]  /*4150*/  LDC.U8 R4, c[0x3][R4] ;  /* 0x00c0000004047b82 */ /* 0x000e300000000000 */
        /* <DEDUP_REMOVED lines=10> */
[----:B------:R-:W0:Y:S01]  /*4200*/  LDC.U8 R39, c[0x3][R40] ;  /* 0x00c0000028277b82 */ /* 0x000e220000000000 */
[----:B-1----:R-:W-:-:S02]  /*4210*/  IADD3 R16, P0, PT, R16, UR4, RZ ;  /* 0x0000000410107c10 */ /* 0x002fc4000ff1e0ff */
[----:B--2---:R-:W-:Y:S02]  /*4220*/  LOP3.LUT R5, R9, R24, RZ, 0x3c, !PT ;  /* 0x0000001809057212 */ /* 0x004fe400078e3cff */
[----:B---3--:R-:W-:Y:S01]  /*4230*/  LOP3.LUT R9, R0, R17, RZ, 0x3c, !PT ;  /* 0x0000001100097212 */ /* 0x008fe200078e3cff */
[----:B------:R-:W-:Y:S01]  /*4240*/  IMAD.X R17, RZ, RZ, UR5, P0 ;  /* 0x00000005ff117e24 */ /* 0x000fe200080e06ff */
[----:B----4-:R-:W-:Y:S02]  /*4250*/  LOP3.LUT R41, R13, R28, RZ, 0x3c, !PT ;  /* 0x0000001c0d297212 */ /* 0x010fe400078e3cff */
[----:B-----5:R-:W-:Y:S02]  /*4260*/  LOP3.LUT R19, R2, R19, RZ, 0x3c, !PT ;  /* 0x0000001302137212 */ /* 0x020fe400078e3cff */
[----:B0-----:R-:W-:Y:S02]  /*4270*/  LOP3.LUT R27, R4, R27, RZ, 0x3c, !PT ;  /* 0x0000001b041b7212 */ /* 0x001fe400078e3cff */
        /* <DEDUP_REMOVED lines=10> */
[----:B------:R-:W-:Y:S01]  /*4320*/  LOP3.LUT R39, R39, R20, RZ, 0x3c, !PT ;  /* 0x0000001427277212 */ /* 0x000fe200078e3cff */
[----:B------:R-:W-:Y:S04]  /*4330*/  STG.E.U8 desc[UR26][R16.64], R41 ;  /* 0x0000002910007986 */ /* 0x000fe8000c10111a */
        /* <DEDUP_REMOVED lines=14> */
[----:B------:R-:W-:Y:S01]  /*4420*/  STG.E.U8 desc[UR26][R16.64+0xf], R39 ;  /* 0x00000f2710007986 */ /* 0x000fe2000c10111a */
[----:B------:R-:W-:Y:S05]  /*4430*/  EXIT ;  /* 0x000000000000794d */ /* 0x000fea0003800000 */
.L_x_2:
[----:B------:R-:W-:-:S00]  /*4440*/  BRA `(.L_x_2) ;  /* 0xfffffffc00fc7947 */ /* 0x000fc0000383ffff */
[----:B------:R-:W-:-:S00]  /*4450*/  NOP ;  /* 0x0000000000007918 */ /* 0x000fc00000000000 */
        /* <DEDUP_REMOVED lines=10> */
.L_x_3:


//--------------------- .nv.shared.reserved.0     --------------------------
	.section	.nv.shared.reserved.0,"aw",@nobits
	.weak		__nv_reservedSMEM_offset_0_alias
	.size		__nv_reservedSMEM_offset_0_alias, 0, 64
	.other		__nv_reservedSMEM_offset_0_alias,@"STO_CUDA_RESERVED_SHARED STV_DEFAULT"
__nv_reservedSMEM_offset_0_alias:
	.zero		0
	.zero		64


//--------------------- .nv.constant0._Z16aesDecryptKernelPKhPhS0_ --------------------------
	.section	.nv.constant0._Z16aesDecryptKernelPKhPhS0_,"a",@progbits
	.sectionflags	@""
	.align	4
.nv.constant0._Z16aesDecryptKernelPKhPhS0_:
	.zero		920


//--------------------- SYMBOLS --------------------------

	.type		.nv.reservedSmem.offset0,@object
	.size		.nv.reservedSmem.offset0,0x4
